// auto-generated by cutlass_sweep.gemm — config: {"arch": "sm_100", "cluster_m": 1, "cluster_n": 1, "dtype": "e5m2", "dtype_b": "e5m2", "layout": "nt", "stages": 4, "tile_k": 128, "tile_m": 128, "tile_n": 128}
#include "cutlass/cutlass.h"
#include "cutlass/gemm/collective/collective_builder.hpp"
#include "cutlass/gemm/device/gemm_universal_adapter.h"
#include "cutlass/gemm/kernel/gemm_universal.hpp"
#include "cutlass/epilogue/collective/collective_builder.hpp"

using ElemA = cutlass::float_e5m2_t;
using ElemB = cutlass::float_e5m2_t;
using ElemCD = cutlass::float_e5m2_t;
using Acc  = float;
using TileShape    = cute::Shape<cute::_128, cute::_128, cute::_128>;
using ClusterShape = cute::Shape<cute::_1, cute::_1, cute::_1>;

using CollectiveEpilogue = typename cutlass::epilogue::collective::CollectiveBuilder<
    cutlass::arch::Sm100, cutlass::arch::OpClassTensorOp,
    TileShape, ClusterShape,
    cutlass::epilogue::collective::EpilogueTileAuto,
    Acc, Acc,
    ElemCD, cutlass::layout::RowMajor, 128 / cutlass::sizeof_bits<ElemCD>::value,
    ElemCD, cutlass::layout::RowMajor, 128 / cutlass::sizeof_bits<ElemCD>::value,
    cutlass::epilogue::collective::EpilogueScheduleAuto
  >::CollectiveOp;

using CollectiveMainloop = typename cutlass::gemm::collective::CollectiveBuilder<
    cutlass::arch::Sm100, cutlass::arch::OpClassTensorOp,
    ElemA, cutlass::layout::RowMajor, 128 / cutlass::sizeof_bits<ElemA>::value,
    ElemB, cutlass::layout::ColumnMajor, 128 / cutlass::sizeof_bits<ElemB>::value,
    Acc,
    TileShape, ClusterShape,
    cutlass::gemm::collective::StageCount<4>,
    cutlass::gemm::collective::KernelScheduleAuto
  >::CollectiveOp;

using GemmKernel = cutlass::gemm::kernel::GemmUniversal<
    cute::Shape<int,int,int,int>,
    CollectiveMainloop,
    CollectiveEpilogue
>;
using Gemm = cutlass::gemm::device::GemmUniversalAdapter<GemmKernel>;

// Force the device kernel symbol into the cubin without needing a host main.
auto* _anchor = &cutlass::device_kernel<GemmKernel>;


// ===== COMPILED SASS (sm_100a) =====

	.target	sm_100a

	.elftype	@"ET_EXEC"


//--------------------- .note.nv.tkinfo           --------------------------
	.section	.note.nv.tkinfo,"",@"SHT_NOTE"
	.sectionflags	@"SHF_NOTE_NV_TKINFO"
	.tkinfo
        /*0018*/ 	.word	0x00000002
        /*0030*/ 	.string	""
        /*0030*/ 	.string	"ptxas"
        /*0030*/ 	.string	"Cuda compilation tools, release 13.0, V13.0.88"
        /*0030*/ 	.string	"Build cuda_13.0.r13.0/compiler.36424714_0"
        /*0030*/ 	.string	"-arch sm_100a -m 64 "



//--------------------- .note.nv.cuinfo           --------------------------
	.section	.note.nv.cuinfo,"",@"SHT_NOTE"
	.sectionflags	@"SHF_NOTE_NV_CUINFO"
        /*0018*/ 	.short	0x0002
        /*001a*/ 	.short	0x0064
        /*001c*/ 	.short	0x0082
	.zero		2


//--------------------- .nv.info                  --------------------------
	.section	.nv.info,"",@"SHT_CUDA_INFO"
	.align	4


	//----- nvinfo : EIATTR_REGCOUNT
	.align		4
        /*0000*/ 	.byte	0x04, 0x2f
        /*0002*/ 	.short	(.L_19 - .L_18)
	.align		4
.L_18:
        /*0004*/ 	.word	index@(_ZN7cutlass13device_kernelINS_4gemm6kernel13GemmUniversalIN4cute5tupleIJiiiiEEENS1_10collective13CollectiveMmaINS1_35MainloopSm100TmaUmmaWarpSpecializedILi4ELi2ELi4ENS5_IJNS4_1CILi1EEESB_SB_EEEEENS5_IJNSA_ILi128EEESE_SE_EEENS_12float_e5m2_tENS5_IJlSB_lEEESG_SH_NS4_8TiledMMAINS4_8MMA_AtomIJNS4_10MMA_TraitsINS4_19SM100_MMA_F8F6F4_SSEJSG_SG_fSE_SE_NS4_17integral_constantINS4_4UMMA5MajorELSO_0EEESP_NSM_INSN_7ScaleInELSQ_0EEESR_EEEEEENS4_6LayoutISC_NS5_IJNSA_ILi0EEESV_SV_EEEEENS5_IJNS4_10UnderscoreESY_SY_EEEEENS4_13SM90_TMA_LOADENS4_14ComposedLayoutINS4_7SwizzleILi3ELi4ELi3EEENS4_18smem_ptr_flag_bitsILi8EEENSU_INS5_IJNSA_ILi8EEESE_EEENS5_IJSE_SB_EEEEEEEvNS4_8identityES11_S1B_vS1C_EENS_8epilogue10collective18CollectiveEpilogueINS1E_23Sm100TmaWarpSpecializedILi2ELi2ELi64ELb0ELb0EEEJSF_NS5_IJNSU_ISE_SB_EENSU_INSA_ILi64EEESB_EEEEESG_SH_SG_SH_NS1E_6fusion15FusionCallbacksIS1I_NS1N_17LinearCombinationISG_fSG_fLNS_15FloatRoundStyleE2EEESF_S1M_JEEENS4_5SM1004TMEM4LOAD26SM100_TMEM_LOAD_32dp32b64xES11_NS12_INS13_ILi2ELi4ELi3EEES16_NSU_INS5_IJS17_S1K_EEENS5_IJS1K_SB_EEEEEEENS4_39AutoVectorizingCopyWithAssumedAlignmentILi128EEENS4_14SM90_TMA_STOREES21_S23_S23_EEEvvEEEEvNT_6ParamsE)
        /*0008*/ 	.word	0x000000e0


	//----- nvinfo : EIATTR_FRAME_SIZE
	.align		4
.L_19:
        /*000c*/ 	.byte	0x04, 0x11
        /*000e*/ 	.short	(.L_21 - .L_20)
	.align		4
.L_20:
        /*0010*/ 	.word	index@($__internal_2_$__cuda_sm10x_tcgen05_guardrail_trap_unallocated_columns_being_dealloced)
        /*0014*/ 	.word	0x00000000


	//----- nvinfo : EIATTR_FRAME_SIZE
	.align		4
.L_21:
        /*0018*/ 	.byte	0x04, 0x11
        /*001a*/ 	.short	(.L_23 - .L_22)
	.align		4
.L_22:
        /*001c*/ 	.word	index@($__internal_1_$__cuda_sm10x_tcgen05_guardrail_trap_phase_invalid_during_alloc)
        /*0020*/ 	.word	0x00000000


	//----- nvinfo : EIATTR_FRAME_SIZE
	.align		4
.L_23:
        /*0024*/ 	.byte	0x04, 0x11
        /*0026*/ 	.short	(.L_25 - .L_24)
	.align		4
.L_24:
        /*0028*/ 	.word	index@($__internal_0_$__cuda_sm10x_tcgen05_guardrail_trap_col_being_dealloced_not_returned_by_alloc)
        /*002c*/ 	.word	0x00000000


	//----- nvinfo : EIATTR_FRAME_SIZE
	.align		4
.L_25:
        /*0030*/ 	.byte	0x04, 0x11
        /*0032*/ 	.short	(.L_27 - .L_26)
	.align		4
.L_26:
        /*0034*/ 	.word	index@(_ZN7cutlass13device_kernelINS_4gemm6kernel13GemmUniversalIN4cute5tupleIJiiiiEEENS1_10collective13CollectiveMmaINS1_35MainloopSm100TmaUmmaWarpSpecializedILi4ELi2ELi4ENS5_IJNS4_1CILi1EEESB_SB_EEEEENS5_IJNSA_ILi128EEESE_SE_EEENS_12float_e5m2_tENS5_IJlSB_lEEESG_SH_NS4_8TiledMMAINS4_8MMA_AtomIJNS4_10MMA_TraitsINS4_19SM100_MMA_F8F6F4_SSEJSG_SG_fSE_SE_NS4_17integral_constantINS4_4UMMA5MajorELSO_0EEESP_NSM_INSN_7ScaleInELSQ_0EEESR_EEEEEENS4_6LayoutISC_NS5_IJNSA_ILi0EEESV_SV_EEEEENS5_IJNS4_10UnderscoreESY_SY_EEEEENS4_13SM90_TMA_LOADENS4_14ComposedLayoutINS4_7SwizzleILi3ELi4ELi3EEENS4_18smem_ptr_flag_bitsILi8EEENSU_INS5_IJNSA_ILi8EEESE_EEENS5_IJSE_SB_EEEEEEEvNS4_8identityES11_S1B_vS1C_EENS_8epilogue10collective18CollectiveEpilogueINS1E_23Sm100TmaWarpSpecializedILi2ELi2ELi64ELb0ELb0EEEJSF_NS5_IJNSU_ISE_SB_EENSU_INSA_ILi64EEESB_EEEEESG_SH_SG_SH_NS1E_6fusion15FusionCallbacksIS1I_NS1N_17LinearCombinationISG_fSG_fLNS_15FloatRoundStyleE2EEESF_S1M_JEEENS4_5SM1004TMEM4LOAD26SM100_TMEM_LOAD_32dp32b64xES11_NS12_INS13_ILi2ELi4ELi3EEES16_NSU_INS5_IJS17_S1K_EEENS5_IJS1K_SB_EEEEEEENS4_39AutoVectorizingCopyWithAssumedAlignmentILi128EEENS4_14SM90_TMA_STOREES21_S23_S23_EEEvvEEEEvNT_6ParamsE)
        /*0038*/ 	.word	0x00000000


	//----- nvinfo : EIATTR_MIN_STACK_SIZE
	.align		4
.L_27:
        /*003c*/ 	.byte	0x04, 0x12
        /*003e*/ 	.short	(.L_29 - .L_28)
	.align		4
.L_28:
        /*0040*/ 	.word	index@(_ZN7cutlass13device_kernelINS_4gemm6kernel13GemmUniversalIN4cute5tupleIJiiiiEEENS1_10collective13CollectiveMmaINS1_35MainloopSm100TmaUmmaWarpSpecializedILi4ELi2ELi4ENS5_IJNS4_1CILi1EEESB_SB_EEEEENS5_IJNSA_ILi128EEESE_SE_EEENS_12float_e5m2_tENS5_IJlSB_lEEESG_SH_NS4_8TiledMMAINS4_8MMA_AtomIJNS4_10MMA_TraitsINS4_19SM100_MMA_F8F6F4_SSEJSG_SG_fSE_SE_NS4_17integral_constantINS4_4UMMA5MajorELSO_0EEESP_NSM_INSN_7ScaleInELSQ_0EEESR_EEEEEENS4_6LayoutISC_NS5_IJNSA_ILi0EEESV_SV_EEEEENS5_IJNS4_10UnderscoreESY_SY_EEEEENS4_13SM90_TMA_LOADENS4_14ComposedLayoutINS4_7SwizzleILi3ELi4ELi3EEENS4_18smem_ptr_flag_bitsILi8EEENSU_INS5_IJNSA_ILi8EEESE_EEENS5_IJSE_SB_EEEEEEEvNS4_8identityES11_S1B_vS1C_EENS_8epilogue10collective18CollectiveEpilogueINS1E_23Sm100TmaWarpSpecializedILi2ELi2ELi64ELb0ELb0EEEJSF_NS5_IJNSU_ISE_SB_EENSU_INSA_ILi64EEESB_EEEEESG_SH_SG_SH_NS1E_6fusion15FusionCallbacksIS1I_NS1N_17LinearCombinationISG_fSG_fLNS_15FloatRoundStyleE2EEESF_S1M_JEEENS4_5SM1004TMEM4LOAD26SM100_TMEM_LOAD_32dp32b64xES11_NS12_INS13_ILi2ELi4ELi3EEES16_NSU_INS5_IJS17_S1K_EEENS5_IJS1K_SB_EEEEEEENS4_39AutoVectorizingCopyWithAssumedAlignmentILi128EEENS4_14SM90_TMA_STOREES21_S23_S23_EEEvvEEEEvNT_6ParamsE)
        /*0044*/ 	.word	0x00000000
.L_29:


//--------------------- .nv.compat                --------------------------
	.section	.nv.compat,"",@"SHT_CUDA_COMPAT_INFO"
	.align	4
        /*0000*/ 	.byte	0x02, 0x09, 0x01, 0x00, 0x02, 0x02, 0x02, 0x00, 0x02, 0x05, 0x05, 0x00, 0x03, 0x07, 0x01, 0x01
        /*0010*/ 	.byte	0x02, 0x03, 0x01, 0x00, 0x02, 0x06, 0x01, 0x00, 0x04, 0x0b, 0x08, 0x00, 0x09, 0x00, 0x00, 0x00
        /*0020*/ 	.byte	0x00, 0x00, 0x00, 0x00


//--------------------- .nv.info._ZN7cutlass13device_kernelINS_4gemm6kernel13GemmUniversalIN4cute5tupleIJiiiiEEENS1_10collective13CollectiveMmaINS1_35MainloopSm100TmaUmmaWarpSpecializedILi4ELi2ELi4ENS5_IJNS4_1CILi1EEESB_SB_EEEEENS5_IJNSA_ILi128EEESE_SE_EEENS_12float_e5m2_tENS5_IJlSB_lEEESG_SH_NS4_8TiledMMAINS4_8MMA_AtomIJNS4_10MMA_TraitsINS4_19SM100_MMA_F8F6F4_SSEJSG_SG_fSE_SE_NS4_17integral_constantINS4_4UMMA5MajorELSO_0EEESP_NSM_INSN_7ScaleInELSQ_0EEESR_EEEEEENS4_6LayoutISC_NS5_IJNSA_ILi0EEESV_SV_EEEEENS5_IJNS4_10UnderscoreESY_SY_EEEEENS4_13SM90_TMA_LOADENS4_14ComposedLayoutINS4_7SwizzleILi3ELi4ELi3EEENS4_18smem_ptr_flag_bitsILi8EEENSU_INS5_IJNSA_ILi8EEESE_EEENS5_IJSE_SB_EEEEEEEvNS4_8identityES11_S1B_vS1C_EENS_8epilogue10collective18CollectiveEpilogueINS1E_23Sm100TmaWarpSpecializedILi2ELi2ELi64ELb0ELb0EEEJSF_NS5_IJNSU_ISE_SB_EENSU_INSA_ILi64EEESB_EEEEESG_SH_SG_SH_NS1E_6fusion15FusionCallbacksIS1I_NS1N_17LinearCombinationISG_fSG_fLNS_15FloatRoundStyleE2EEESF_S1M_JEEENS4_5SM1004TMEM4LOAD26SM100_TMEM_LOAD_32dp32b64xES11_NS12_INS13_ILi2ELi4ELi3EEES16_NSU_INS5_IJS17_S1K_EEENS5_IJS1K_SB_EEEEEEENS4_39AutoVectorizingCopyWithAssumedAlignmentILi128EEENS4_14SM90_TMA_STOREES21_S23_S23_EEEvvEEEEvNT_6ParamsE --------------------------
	.section	.nv.info._ZN7cutlass13device_kernelINS_4gemm6kernel13GemmUniversalIN4cute5tupleIJiiiiEEENS1_10collective13CollectiveMmaINS1_35MainloopSm100TmaUmmaWarpSpecializedILi4ELi2ELi4ENS5_IJNS4_1CILi1EEESB_SB_EEEEENS5_IJNSA_ILi128EEESE_SE_EEENS_12float_e5m2_tENS5_IJlSB_lEEESG_SH_NS4_8TiledMMAINS4_8MMA_AtomIJNS4_10MMA_TraitsINS4_19SM100_MMA_F8F6F4_SSEJSG_SG_fSE_SE_NS4_17integral_constantINS4_4UMMA5MajorELSO_0EEESP_NSM_INSN_7ScaleInELSQ_0EEESR_EEEEEENS4_6LayoutISC_NS5_IJNSA_ILi0EEESV_SV_EEEEENS5_IJNS4_10UnderscoreESY_SY_EEEEENS4_13SM90_TMA_LOADENS4_14ComposedLayoutINS4_7SwizzleILi3ELi4ELi3EEENS4_18smem_ptr_flag_bitsILi8EEENSU_INS5_IJNSA_ILi8EEESE_EEENS5_IJSE_SB_EEEEEEEvNS4_8identityES11_S1B_vS1C_EENS_8epilogue10collective18CollectiveEpilogueINS1E_23Sm100TmaWarpSpecializedILi2ELi2ELi64ELb0ELb0EEEJSF_NS5_IJNSU_ISE_SB_EENSU_INSA_ILi64EEESB_EEEEESG_SH_SG_SH_NS1E_6fusion15FusionCallbacksIS1I_NS1N_17LinearCombinationISG_fSG_fLNS_15FloatRoundStyleE2EEESF_S1M_JEEENS4_5SM1004TMEM4LOAD26SM100_TMEM_LOAD_32dp32b64xES11_NS12_INS13_ILi2ELi4ELi3EEES16_NSU_INS5_IJS17_S1K_EEENS5_IJS1K_SB_EEEEEEENS4_39AutoVectorizingCopyWithAssumedAlignmentILi128EEENS4_14SM90_TMA_STOREES21_S23_S23_EEEvvEEEEvNT_6ParamsE,"",@"SHT_CUDA_INFO"
	.sectionflags	@""
	.align	4


	//----- nvinfo : EIATTR_CUDA_API_VERSION
	.align		4
        /*0000*/ 	.byte	0x04, 0x37
        /*0002*/ 	.short	(.L_31 - .L_30)
.L_30:
        /*0004*/ 	.word	0x00000082


	//----- nvinfo : EIATTR_KPARAM_INFO
	.align		4
.L_31:
        /*0008*/ 	.byte	0x04, 0x17
        /*000a*/ 	.short	(.L_33 - .L_32)
.L_32:
        /*000c*/ 	.word	0x00000000
        /*0010*/ 	.short	0x0000
        /*0012*/ 	.short	0x0000
        /*0014*/ 	.byte	0x00, 0xf0, 0x01, 0x20


	//----- nvinfo : EIATTR_AT_ENTRY_FRAGMENTS
	.align		4
.L_33:
        /*0018*/ 	.byte	0x04, 0x4f
        /*001a*/ 	.short	(.L_35 - .L_34)


	//   ....[0]....
.L_34:
        /*001c*/ 	.word	0x00000006


	//----- nvinfo : EIATTR_RESERVED_SMEM_USED
	.align		4
.L_35:
        /*0020*/ 	.byte	0x01, 0x41
	.zero		2


	//----- nvinfo : EIATTR_SPARSE_MMA_MASK
	.align		4
        /*0024*/ 	.byte	0x03, 0x50
        /*0026*/ 	.short	0x0000


	//----- nvinfo : EIATTR_TCGEN05_1CTA_USED
	.align		4
        /*0028*/ 	.byte	0x01, 0x51
	.zero		2


	//----- nvinfo : EIATTR_MAXREG_COUNT
	.align		4
        /*002c*/ 	.byte	0x03, 0x1b
        /*002e*/ 	.short	0x00ff


	//----- nvinfo : EIATTR_NUM_BARRIERS
	.align		4
        /*0030*/ 	.byte	0x02, 0x4c
        /*0032*/ 	.byte	0x07
	.zero		1


	//----- nvinfo : EIATTR_EXTERNS
	.align		4
        /*0034*/ 	.byte	0x04, 0x0f
        /*0036*/ 	.short	(.L_37 - .L_36)


	//   ....[0]....
	.align		4
.L_36:
        /*0038*/ 	.word	index@(__assertfail)


	//----- nvinfo : EIATTR_MERCURY_ISA_VERSION
	.align		4
.L_37:
        /*003c*/ 	.byte	0x03, 0x5f
        /*003e*/ 	.short	0x0101


	//----- nvinfo : EIATTR_INT_WARP_WIDE_INSTR_OFFSETS
	.align		4
        /*0040*/ 	.byte	0x04, 0x31
        /*0042*/ 	.short	(.L_39 - .L_38)


	//   ....[0]....
.L_38:
        /*0044*/ 	.word	0x00001d80


	//   ....[1]....
        /*0048*/ 	.word	0x000037d0


	//   ....[2]....
        /*004c*/ 	.word	0x000037f0


	//   ....[3]....
        /*0050*/ 	.word	0x00003820


	//   ....[4]....
        /*0054*/ 	.word	0x00004150


	//   ....[5]....
        /*0058*/ 	.word	0x000041c0


	//   ....[6]....
        /*005c*/ 	.word	0x000043a0


	//   ....[7]....
        /*0060*/ 	.word	0x00004500


	//----- nvinfo : EIATTR_COOP_GROUP_MASK_REGIDS
	.align		4
.L_39:
        /*0064*/ 	.byte	0x04, 0x29
        /*0066*/ 	.short	(.L_41 - .L_40)


	//   ....[0]....
.L_40:
        /*0068*/ 	.word	0xffffffff


	//   ....[1]....
        /*006c*/ 	.word	0xffffffff


	//   ....[2]....
        /*0070*/ 	.word	0xffffffff


	//   ....[3]....
        /*0074*/ 	.word	0xffffffff


	//   ....[4]....
        /*0078*/ 	.word	0xffffffff


	//   ....[5]....
        /*007c*/ 	.word	0xffffffff


	//   ....[6]....
        /*0080*/ 	.word	0xffffffff


	//   ....[7]....
        /*0084*/ 	.word	0xffffffff


	//   ....[8]....
        /*0088*/ 	.word	0xffffffff


	//   ....[9]....
        /*008c*/ 	.word	0xffffffff


	//   ....[10]....
        /*0090*/ 	.word	0xffffffff


	//   ....[11]....
        /*0094*/ 	.word	0xffffffff


	//   ....[12]....
        /*0098*/ 	.word	0xffffffff


	//----- nvinfo : EIATTR_COOP_GROUP_INSTR_OFFSETS
	.align		4
.L_41:
        /*009c*/ 	.byte	0x04, 0x28
        /*009e*/ 	.short	(.L_43 - .L_42)


	//   ....[0]....
.L_42:
        /*00a0*/ 	.word	0x00000090


	//   ....[1]....
        /*00a4*/ 	.word	0x000004d0


	//   ....[2]....
        /*00a8*/ 	.word	0x00000640


	//   ....[3]....
        /*00ac*/ 	.word	0x000007a0


	//   ....[4]....
        /*00b0*/ 	.word	0x000008a0


	//   ....[5]....
        /*00b4*/ 	.word	0x00000a10


	//   ....[6]....
        /*00b8*/ 	.word	0x00000bb0


	//   ....[7]....
        /*00bc*/ 	.word	0x00001c60


	//   ....[8]....
        /*00c0*/ 	.word	0x00002a40


	//   ....[9]....
        /*00c4*/ 	.word	0x00002c50


	//   ....[10]....
        /*00c8*/ 	.word	0x00002c80


	//   ....[11]....
        /*00cc*/ 	.word	0x000036b0


	//   ....[12]....
        /*00d0*/ 	.word	0x000038e0


	//----- nvinfo : EIATTR_VRC_CTA_INIT_COUNT
	.align		4
.L_43:
        /*00d4*/ 	.byte	0x02, 0x4a
        /*00d6*/ 	.byte	0x80
	.zero		1


	//----- nvinfo : EIATTR_SYSCALL_OFFSETS
	.align		4
        /*00d8*/ 	.byte	0x04, 0x46
        /*00da*/ 	.short	(.L_45 - .L_44)


	//   ....[0]....
.L_44:
        /*00dc*/ 	.word	0x00004f30


	//   ....[1]....
        /*00e0*/ 	.word	0x00005070


	//   ....[2]....
        /*00e4*/ 	.word	0x000058d0


	//   ....[3]....
        /*00e8*/ 	.word	0x00006ee0


	//----- nvinfo : EIATTR_MBARRIER_INSTR_OFFSETS
	.align		4
.L_45:
        /*00ec*/ 	.byte	0x04, 0x39
        /*00ee*/ 	.short	(.L_47 - .L_46)


	//   ....[0]....
.L_46:
        /*00f0*/ 	.word	0x000005b0
        /*00f4*/ 	.word	0x000000ff
        /*00f8*/ 	.word	0x00000000
        /*00fc*/ 	.short	0x0100
        /*00fe*/ 	.byte	0x05
	.zero		1


	//   ....[1]....
        /*0100*/ 	.word	0x000005c0
        /*0104*/ 	.word	0x000000ff
        /*0108*/ 	.word	0x00000020
        /*010c*/ 	.short	0x0100
        /*010e*/ 	.byte	0x05
	.zero		1


	//   ....[2]....
        /*0110*/ 	.word	0x000005d0
        /*0114*/ 	.word	0x000000ff
        /*0118*/ 	.word	0x00000008
        /*011c*/ 	.short	0x0100
        /*011e*/ 	.byte	0x05
	.zero		1


	//   ....[3]....
        /*0120*/ 	.word	0x000005e0
        /*0124*/ 	.word	0x000000ff
        /*0128*/ 	.word	0x00000028
        /*012c*/ 	.short	0x0100
        /*012e*/ 	.byte	0x05
	.zero		1


	//   ....[4]....
        /*0130*/ 	.word	0x000005f0
        /*0134*/ 	.word	0x000000ff
        /*0138*/ 	.word	0x00000010
        /*013c*/ 	.short	0x0100
        /*013e*/ 	.byte	0x05
	.zero		1


	//   ....[5]....
        /*0140*/ 	.word	0x00000600
        /*0144*/ 	.word	0x000000ff
        /*0148*/ 	.word	0x00000030
        /*014c*/ 	.short	0x0100
        /*014e*/ 	.byte	0x05
	.zero		1


	//   ....[6]....
        /*0150*/ 	.word	0x00000610
        /*0154*/ 	.word	0x000000ff
        /*0158*/ 	.word	0x00000018
        /*015c*/ 	.short	0x0100
        /*015e*/ 	.byte	0x05
	.zero		1


	//   ....[7]....
        /*0160*/ 	.word	0x00000620
        /*0164*/ 	.word	0x000000ff
        /*0168*/ 	.word	0x00000038
        /*016c*/ 	.short	0x0100
        /*016e*/ 	.byte	0x05
	.zero		1


	//   ....[8]....
        /*0170*/ 	.word	0x00000750
        /*0174*/ 	.word	0x000000ff
        /*0178*/ 	.word	0x00000040
        /*017c*/ 	.short	0x0100
        /*017e*/ 	.byte	0x07
	.zero		1


	//   ....[9]....
        /*0180*/ 	.word	0x00000760
        /*0184*/ 	.word	0x000000ff
        /*0188*/ 	.word	0x00000050
        /*018c*/ 	.short	0x0100
        /*018e*/ 	.byte	0x07
	.zero		1


	//   ....[10]....
        /*0190*/ 	.word	0x00000770
        /*0194*/ 	.word	0x000000ff
        /*0198*/ 	.word	0x00000048
        /*019c*/ 	.short	0x0100
        /*019e*/ 	.byte	0x07
	.zero		1


	//   ....[11]....
        /*01a0*/ 	.word	0x00000780
        /*01a4*/ 	.word	0x000000ff
        /*01a8*/ 	.word	0x00000058
        /*01ac*/ 	.short	0x0100
        /*01ae*/ 	.byte	0x07
	.zero		1


	//   ....[12]....
        /*01b0*/ 	.word	0x00000870
        /*01b4*/ 	.word	0x000000ff
        /*01b8*/ 	.word	0x00000060
        /*01bc*/ 	.short	0x0100
        /*01be*/ 	.byte	0x05
	.zero		1


	//   ....[13]....
        /*01c0*/ 	.word	0x00000880
        /*01c4*/ 	.word	0x000000ff
        /*01c8*/ 	.word	0x00000068
        /*01cc*/ 	.short	0x0100
        /*01ce*/ 	.byte	0x05
	.zero		1


	//   ....[14]....
        /*01d0*/ 	.word	0x000009c0
        /*01d4*/ 	.word	0x000000ff
        /*01d8*/ 	.word	0x00000070
        /*01dc*/ 	.short	0x0100
        /*01de*/ 	.byte	0x05
	.zero		1


	//   ....[15]....
        /*01e0*/ 	.word	0x000009d0
        /*01e4*/ 	.word	0x000000ff
        /*01e8*/ 	.word	0x00000080
        /*01ec*/ 	.short	0x0100
        /*01ee*/ 	.byte	0x05
	.zero		1


	//   ....[16]....
        /*01f0*/ 	.word	0x000009e0
        /*01f4*/ 	.word	0x000000ff
        /*01f8*/ 	.word	0x00000078
        /*01fc*/ 	.short	0x0100
        /*01fe*/ 	.byte	0x05
	.zero		1


	//   ....[17]....
        /*0200*/ 	.word	0x000009f0
        /*0204*/ 	.word	0x000000ff
        /*0208*/ 	.word	0x00000088
        /*020c*/ 	.short	0x0100
        /*020e*/ 	.byte	0x05
	.zero		1


	//   ....[18]....
        /*0210*/ 	.word	0x00000b20
        /*0214*/ 	.word	0x000000ff
        /*0218*/ 	.word	0x00000090
        /*021c*/ 	.short	0x0100
        /*021e*/ 	.byte	0x07
	.zero		1


	//   ....[19]....
        /*0220*/ 	.word	0x00000b30
        /*0224*/ 	.word	0x000000ff
        /*0228*/ 	.word	0x000000b0
        /*022c*/ 	.short	0x0100
        /*022e*/ 	.byte	0x07
	.zero		1


	//   ....[20]....
        /*0230*/ 	.word	0x00000b40
        /*0234*/ 	.word	0x000000ff
        /*0238*/ 	.word	0x00000098
        /*023c*/ 	.short	0x0100
        /*023e*/ 	.byte	0x07
	.zero		1


	//   ....[21]....
        /*0240*/ 	.word	0x00000b50
        /*0244*/ 	.word	0x000000ff
        /*0248*/ 	.word	0x000000b8
        /*024c*/ 	.short	0x0100
        /*024e*/ 	.byte	0x07
	.zero		1


	//   ....[22]....
        /*0250*/ 	.word	0x00000b60
        /*0254*/ 	.word	0x000000ff
        /*0258*/ 	.word	0x000000a0
        /*025c*/ 	.short	0x0100
        /*025e*/ 	.byte	0x07
	.zero		1


	//   ....[23]....
        /*0260*/ 	.word	0x00000b70
        /*0264*/ 	.word	0x000000ff
        /*0268*/ 	.word	0x000000c0
        /*026c*/ 	.short	0x0100
        /*026e*/ 	.byte	0x07
	.zero		1


	//   ....[24]....
        /*0270*/ 	.word	0x00000b80
        /*0274*/ 	.word	0x000000ff
        /*0278*/ 	.word	0x000000a8
        /*027c*/ 	.short	0x0100
        /*027e*/ 	.byte	0x07
	.zero		1


	//   ....[25]....
        /*0280*/ 	.word	0x00000b90
        /*0284*/ 	.word	0x000000ff
        /*0288*/ 	.word	0x000000c8
        /*028c*/ 	.short	0x0100
        /*028e*/ 	.byte	0x07
	.zero		1


	//   ....[26]....
        /*0290*/ 	.word	0x00000c80
        /*0294*/ 	.word	0x000000ff
        /*0298*/ 	.word	0x000000d0
        /*029c*/ 	.short	0x0100
        /*029e*/ 	.byte	0x05
	.zero		1


	//   ....[27]....
        /*02a0*/ 	.word	0x00000c90
        /*02a4*/ 	.word	0x000000ff
        /*02a8*/ 	.word	0x000000e0
        /*02ac*/ 	.short	0x0100
        /*02ae*/ 	.byte	0x05
	.zero		1


	//   ....[28]....
        /*02b0*/ 	.word	0x00000ca0
        /*02b4*/ 	.word	0x000000ff
        /*02b8*/ 	.word	0x000000d8
        /*02bc*/ 	.short	0x0100
        /*02be*/ 	.byte	0x05
	.zero		1


	//   ....[29]....
        /*02c0*/ 	.word	0x00000cb0
        /*02c4*/ 	.word	0x000000ff
        /*02c8*/ 	.word	0x000000e8
        /*02cc*/ 	.short	0x0100
        /*02ce*/ 	.byte	0x05
	.zero		1


	//   ....[30]....
        /*02d0*/ 	.word	0x00001580
        /*02d4*/ 	.word	0x00000003
        /*02d8*/ 	.word	0x000000e0
        /*02dc*/ 	.short	0x010a
        /*02de*/ 	.byte	0xff
	.zero		1


	//   ....[31]....
        /*02e0*/ 	.word	0x000015b0
        /*02e4*/ 	.word	0x00000003
        /*02e8*/ 	.word	0x000000d0
        /*02ec*/ 	.short	0x0101
        /*02ee*/ 	.byte	0xff
	.zero		1


	//   ....[32]....
        /*02f0*/ 	.word	0x00001680
        /*02f4*/ 	.word	0x000000ff
        /*02f8*/ 	.word	0x00000020
        /*02fc*/ 	.short	0x010a
        /*02fe*/ 	.byte	0x08
	.zero		1


	//   ....[33]....
        /*0300*/ 	.word	0x00001720
        /*0304*/ 	.word	0x000000ff
        /*0308*/ 	.word	0x00000020
        /*030c*/ 	.short	0x010a
        /*030e*/ 	.byte	0x21
	.zero		1


	//   ....[34]....
        /*0310*/ 	.word	0x00001880
        /*0314*/ 	.word	0x000000ff
        /*0318*/ 	.word	0x00000020
        /*031c*/ 	.short	0x010a
        /*031e*/ 	.byte	0x08
	.zero		1


	//   ....[35]....
        /*0320*/ 	.word	0x00001970
        /*0324*/ 	.word	0x000000ff
        /*0328*/ 	.word	0x00000068
        /*032c*/ 	.short	0x0101
        /*032e*/ 	.byte	0x04
	.zero		1


	//   ....[36]....
        /*0330*/ 	.word	0x00001990
        /*0334*/ 	.word	0x000000ff
        /*0338*/ 	.word	0x00000020
        /*033c*/ 	.short	0x010a
        /*033e*/ 	.byte	0x08
	.zero		1


	//   ....[37]....
        /*0340*/ 	.word	0x00001a10
        /*0344*/ 	.word	0x000000ff
        /*0348*/ 	.word	0x00000020
        /*034c*/ 	.short	0x010a
        /*034e*/ 	.byte	0x11
	.zero		1


	//   ....[38]....
        /*0350*/ 	.word	0x00001b70
        /*0354*/ 	.word	0x000000ff
        /*0358*/ 	.word	0x00000020
        /*035c*/ 	.short	0x010a
        /*035e*/ 	.byte	0x08
	.zero		1


	//   ....[39]....
        /*0360*/ 	.word	0x00001c90
        /*0364*/ 	.word	0x00000002
        /*0368*/ 	.word	0x00000070
        /*036c*/ 	.short	0x010a
        /*036e*/ 	.byte	0xff
	.zero		1


	//   ....[40]....
        /*0370*/ 	.word	0x00001d50
        /*0374*/ 	.word	0x00000002
        /*0378*/ 	.word	0x00000000
        /*037c*/ 	.short	0x0101
        /*037e*/ 	.byte	0xff
	.zero		1


	//   ....[41]....
        /*0380*/ 	.word	0x000022b0
        /*0384*/ 	.word	0x000000ff
        /*0388*/ 	.word	0x00000000
        /*038c*/ 	.short	0x010a
        /*038e*/ 	.byte	0x05
	.zero		1


	//   ....[42]....
        /*0390*/ 	.word	0x00002340
        /*0394*/ 	.word	0x000000ff
        /*0398*/ 	.word	0x00000000
        /*039c*/ 	.short	0x010a
        /*039e*/ 	.byte	0x05
	.zero		1


	//   ....[43]....
        /*03a0*/ 	.word	0x000023d0
        /*03a4*/ 	.word	0x000000ff
        /*03a8*/ 	.word	0x00000000
        /*03ac*/ 	.short	0x010a
        /*03ae*/ 	.byte	0x05
	.zero		1


	//   ....[44]....
        /*03b0*/ 	.word	0x00002470
        /*03b4*/ 	.word	0x00000000
        /*03b8*/ 	.word	0x00000000
        /*03bc*/ 	.short	0x010a
        /*03be*/ 	.byte	0xff
	.zero		1


	//   ....[45]....
        /*03c0*/ 	.word	0x00002590
        /*03c4*/ 	.word	0x00000000
        /*03c8*/ 	.word	0x000000d0
        /*03cc*/ 	.short	0x010a
        /*03ce*/ 	.byte	0xff
	.zero		1


	//   ....[46]....
        /*03d0*/ 	.word	0x000025f0
        /*03d4*/ 	.word	0x00000004
        /*03d8*/ 	.word	0x00000000
        /*03dc*/ 	.short	0x0101
        /*03de*/ 	.byte	0xff
	.zero		1


	//   ....[47]....
        /*03e0*/ 	.word	0x00002610
        /*03e4*/ 	.word	0x000000ff
        /*03e8*/ 	.word	0x00000080
        /*03ec*/ 	.short	0x010a
        /*03ee*/ 	.byte	0x05
	.zero		1


	//   ....[48]....
        /*03f0*/ 	.word	0x00002730
        /*03f4*/ 	.word	0x00000000
        /*03f8*/ 	.word	0x00000070
        /*03fc*/ 	.short	0x010a
        /*03fe*/ 	.byte	0xff
	.zero		1


	//   ....[49]....
        /*0400*/ 	.word	0x00002840
        /*0404*/ 	.word	0x00000000
        /*0408*/ 	.word	0x00000000
        /*040c*/ 	.short	0x0101
        /*040e*/ 	.byte	0xff
	.zero		1


	//   ....[50]....
        /*0410*/ 	.word	0x000028d0
        /*0414*/ 	.word	0x000000ff
        /*0418*/ 	.word	0x00000080
        /*041c*/ 	.short	0x0106
        /*041e*/ 	.byte	0x05
	.zero		1


	//   ....[51]....
        /*0420*/ 	.word	0x000028f0
        /*0424*/ 	.word	0x000000ff
        /*0428*/ 	.word	0x00000080
        /*042c*/ 	.short	0x010a
        /*042e*/ 	.byte	0x05
	.zero		1


	//   ....[52]....
        /*0430*/ 	.word	0x00002980
        /*0434*/ 	.word	0x000000ff
        /*0438*/ 	.word	0x00000080
        /*043c*/ 	.short	0x0106
        /*043e*/ 	.byte	0x04
	.zero		1


	//   ....[53]....
        /*0440*/ 	.word	0x000029c0
        /*0444*/ 	.word	0x00000000
        /*0448*/ 	.word	0x00000080
        /*044c*/ 	.short	0x010a
        /*044e*/ 	.byte	0xff
	.zero		1


	//   ....[54]....
        /*0450*/ 	.word	0x00002f00
        /*0454*/ 	.word	0x00000000
        /*0458*/ 	.word	0x00000070
        /*045c*/ 	.short	0x010a
        /*045e*/ 	.byte	0xff
	.zero		1


	//   ....[55]....
        /*0460*/ 	.word	0x00003010
        /*0464*/ 	.word	0x00000003
        /*0468*/ 	.word	0x00000000
        /*046c*/ 	.short	0x0101
        /*046e*/ 	.byte	0xff
	.zero		1


	//   ....[56]....
        /*0470*/ 	.word	0x00003020
        /*0474*/ 	.word	0x000000ff
        /*0478*/ 	.word	0x00000000
        /*047c*/ 	.short	0x010a
        /*047e*/ 	.byte	0x06
	.zero		1


	//   ....[57]....
        /*0480*/ 	.word	0x00003040
        /*0484*/ 	.word	0x000000ff
        /*0488*/ 	.word	0x000000b0
        /*048c*/ 	.short	0x010a
        /*048e*/ 	.byte	0x07
	.zero		1


	//   ....[58]....
        /*0490*/ 	.word	0x00003110
        /*0494*/ 	.word	0x000000ff
        /*0498*/ 	.word	0x00000000
        /*049c*/ 	.short	0x010a
        /*049e*/ 	.byte	0x06
	.zero		1


	//   ....[59]....
        /*04a0*/ 	.word	0x00003240
        /*04a4*/ 	.word	0x000000ff
        /*04a8*/ 	.word	0x00000000
        /*04ac*/ 	.short	0x010a
        /*04ae*/ 	.byte	0x1a
	.zero		1


	//   ....[60]....
        /*04b0*/ 	.word	0x000034e0
        /*04b4*/ 	.word	0x000000ff
        /*04b8*/ 	.word	0x00000000
        /*04bc*/ 	.short	0x010a
        /*04be*/ 	.byte	0x06
	.zero		1


	//   ....[61]....
        /*04c0*/ 	.word	0x00003570
        /*04c4*/ 	.word	0x000000ff
        /*04c8*/ 	.word	0x00000000
        /*04cc*/ 	.short	0x010a
        /*04ce*/ 	.byte	0x06
	.zero		1


	//   ....[62]....
        /*04d0*/ 	.word	0x00003600
        /*04d4*/ 	.word	0x000000ff
        /*04d8*/ 	.word	0x00000000
        /*04dc*/ 	.short	0x010a
        /*04de*/ 	.byte	0x06
	.zero		1


	//   ....[63]....
        /*04e0*/ 	.word	0x00003690
        /*04e4*/ 	.word	0x000000ff
        /*04e8*/ 	.word	0x00000000
        /*04ec*/ 	.short	0x010a
        /*04ee*/ 	.byte	0x07
	.zero		1


	//   ....[64]....
        /*04f0*/ 	.word	0x00003af0
        /*04f4*/ 	.word	0x00000000
        /*04f8*/ 	.word	0x00000070
        /*04fc*/ 	.short	0x010a
        /*04fe*/ 	.byte	0xff
	.zero		1


	//   ....[65]....
        /*0500*/ 	.word	0x00003bb0
        /*0504*/ 	.word	0x00000000
        /*0508*/ 	.word	0x00000000
        /*050c*/ 	.short	0x0101
        /*050e*/ 	.byte	0xff
	.zero		1


	//   ....[66]....
        /*0510*/ 	.word	0x00003ed0
        /*0514*/ 	.word	0x000000ff
        /*0518*/ 	.word	0x00000068
        /*051c*/ 	.short	0x010a
        /*051e*/ 	.byte	0x07
	.zero		1


	//   ....[67]....
        /*0520*/ 	.word	0x000040c0
        /*0524*/ 	.word	0x000000ff
        /*0528*/ 	.word	0x00000050
        /*052c*/ 	.short	0x010a
        /*052e*/ 	.byte	0x07
	.zero		1


	//   ....[68]....
        /*0530*/ 	.word	0x00004290
        /*0534*/ 	.word	0x000000ff
        /*0538*/ 	.word	0x00000040
        /*053c*/ 	.short	0x010b
        /*053e*/ 	.byte	0x07
	.zero		1


	//   ....[69]....
        /*0540*/ 	.word	0x00004300
        /*0544*/ 	.word	0x000000ff
        /*0548*/ 	.word	0x00000000
        /*054c*/ 	.short	0x0101
        /*054e*/ 	.byte	0x08
	.zero		1


	//   ....[70]....
        /*0550*/ 	.word	0x00004330
        /*0554*/ 	.word	0x000000ff
        /*0558*/ 	.word	0x00000058
        /*055c*/ 	.short	0x010a
        /*055e*/ 	.byte	0x07
	.zero		1


	//   ....[71]....
        /*0560*/ 	.word	0x00004540
        /*0564*/ 	.word	0x000000ff
        /*0568*/ 	.word	0x00000048
        /*056c*/ 	.short	0x010b
        /*056e*/ 	.byte	0x07
	.zero		1


	//   ....[72]....
        /*0570*/ 	.word	0x00004560
        /*0574*/ 	.word	0x000000ff
        /*0578*/ 	.word	0x00000000
        /*057c*/ 	.short	0x0101
        /*057e*/ 	.byte	0x0d
	.zero		1


	//   ....[73]....
        /*0580*/ 	.word	0x00004590
        /*0584*/ 	.word	0x000000ff
        /*0588*/ 	.word	0x00000050
        /*058c*/ 	.short	0x010a
        /*058e*/ 	.byte	0x07
	.zero		1


	//   ....[74]....
        /*0590*/ 	.word	0x000045d0
        /*0594*/ 	.word	0x00000000
        /*0598*/ 	.word	0x00000058
        /*059c*/ 	.short	0x010a
        /*059e*/ 	.byte	0xff
	.zero		1


	//   ....[75]....
        /*05a0*/ 	.word	0x00004900
        /*05a4*/ 	.word	0x00000000
        /*05a8*/ 	.word	0x00000070
        /*05ac*/ 	.short	0x010a
        /*05ae*/ 	.byte	0xff
	.zero		1


	//   ....[76]....
        /*05b0*/ 	.word	0x00004a10
        /*05b4*/ 	.word	0x00000000
        /*05b8*/ 	.word	0x00000000
        /*05bc*/ 	.short	0x0101
        /*05be*/ 	.byte	0xff
	.zero		1


	//   ....[77]....
        /*05c0*/ 	.word	0x00005470
        /*05c4*/ 	.word	0x00000003
        /*05c8*/ 	.word	0x00000040
        /*05cc*/ 	.short	0x010a
        /*05ce*/ 	.byte	0xff
	.zero		1


	//   ....[78]....
        /*05d0*/ 	.word	0x000054b0
        /*05d4*/ 	.word	0x000000cf
        /*05d8*/ 	.word	0x00000090
        /*05dc*/ 	.short	0x010a
        /*05de*/ 	.byte	0xff
	.zero		1


	//   ....[79]....
        /*05e0*/ 	.word	0x000055e0
        /*05e4*/ 	.word	0x00000003
        /*05e8*/ 	.word	0x00000040
        /*05ec*/ 	.short	0x010a
        /*05ee*/ 	.byte	0xff
	.zero		1


	//   ....[80]....
        /*05f0*/ 	.word	0x00005740
        /*05f4*/ 	.word	0x00000000
        /*05f8*/ 	.word	0x00000000
        /*05fc*/ 	.short	0x0101
        /*05fe*/ 	.byte	0xff
	.zero		1


	//   ....[81]....
        /*0600*/ 	.word	0x000057a0
        /*0604*/ 	.word	0x000000cf
        /*0608*/ 	.word	0x00000090
        /*060c*/ 	.short	0x010a
        /*060e*/ 	.byte	0xff
	.zero		1


	//   ....[82]....
        /*0610*/ 	.word	0x00006b50
        /*0614*/ 	.word	0x000000d2
        /*0618*/ 	.word	0x00000040
        /*061c*/ 	.short	0x010a
        /*061e*/ 	.byte	0xff
	.zero		1


	//   ....[83]....
        /*0620*/ 	.word	0x00006c20
        /*0624*/ 	.word	0x000000d2
        /*0628*/ 	.word	0x00000040
        /*062c*/ 	.short	0x010a
        /*062e*/ 	.byte	0xff
	.zero		1


	//   ....[84]....
        /*0630*/ 	.word	0x00006d60
        /*0634*/ 	.word	0x00000003
        /*0638*/ 	.word	0x00000000
        /*063c*/ 	.short	0x0101
        /*063e*/ 	.byte	0xff
	.zero		1


	//   ....[85]....
        /*0640*/ 	.word	0x00007270
        /*0644*/ 	.word	0x000000ff
        /*0648*/ 	.word	0x00000000
        /*064c*/ 	.short	0x0101
        /*064e*/ 	.byte	0x05
	.zero		1


	//   ....[86]....
        /*0650*/ 	.word	0x000081f0
        /*0654*/ 	.word	0x00000003
        /*0658*/ 	.word	0x000000e0
        /*065c*/ 	.short	0x010a
        /*065e*/ 	.byte	0xff
	.zero		1


	//   ....[87]....
        /*0660*/ 	.word	0x00008250
        /*0664*/ 	.word	0x00000002
        /*0668*/ 	.word	0x00000020
        /*066c*/ 	.short	0x010a
        /*066e*/ 	.byte	0xff
	.zero		1


	//   ....[88]....
        /*0670*/ 	.word	0x000082b0
        /*0674*/ 	.word	0x00000002
        /*0678*/ 	.word	0x00000020
        /*067c*/ 	.short	0x010a
        /*067e*/ 	.byte	0xff
	.zero		1


	//   ....[89]....
        /*0680*/ 	.word	0x00008300
        /*0684*/ 	.word	0x00000002
        /*0688*/ 	.word	0x00000070
        /*068c*/ 	.short	0x010a
        /*068e*/ 	.byte	0xff
	.zero		1


	//   ....[90]....
        /*0690*/ 	.word	0x00008360
        /*0694*/ 	.word	0x00000000
        /*0698*/ 	.word	0x00000000
        /*069c*/ 	.short	0x010a
        /*069e*/ 	.byte	0xff
	.zero		1


	//   ....[91]....
        /*06a0*/ 	.word	0x000083c0
        /*06a4*/ 	.word	0x00000000
        /*06a8*/ 	.word	0x00000000
        /*06ac*/ 	.short	0x010a
        /*06ae*/ 	.byte	0xff
	.zero		1


	//   ....[92]....
        /*06b0*/ 	.word	0x00008420
        /*06b4*/ 	.word	0x00000000
        /*06b8*/ 	.word	0x00000000
        /*06bc*/ 	.short	0x010a
        /*06be*/ 	.byte	0xff
	.zero		1


	//   ....[93]....
        /*06c0*/ 	.word	0x00008470
        /*06c4*/ 	.word	0x00000000
        /*06c8*/ 	.word	0x000000d0
        /*06cc*/ 	.short	0x010a
        /*06ce*/ 	.byte	0xff
	.zero		1


	//   ....[94]....
        /*06d0*/ 	.word	0x000084d0
        /*06d4*/ 	.word	0x00000000
        /*06d8*/ 	.word	0x00000080
        /*06dc*/ 	.short	0x010a
        /*06de*/ 	.byte	0xff
	.zero		1


	//   ....[95]....
        /*06e0*/ 	.word	0x00008520
        /*06e4*/ 	.word	0x00000000
        /*06e8*/ 	.word	0x00000070
        /*06ec*/ 	.short	0x010a
        /*06ee*/ 	.byte	0xff
	.zero		1


	//   ....[96]....
        /*06f0*/ 	.word	0x00008580
        /*06f4*/ 	.word	0x00000000
        /*06f8*/ 	.word	0x00000080
        /*06fc*/ 	.short	0x010a
        /*06fe*/ 	.byte	0xff
	.zero		1


	//   ....[97]....
        /*0700*/ 	.word	0x000085d0
        /*0704*/ 	.word	0x00000000
        /*0708*/ 	.word	0x00000070
        /*070c*/ 	.short	0x010a
        /*070e*/ 	.byte	0xff
	.zero		1


	//   ....[98]....
        /*0710*/ 	.word	0x00008630
        /*0714*/ 	.word	0x00000003
        /*0718*/ 	.word	0x000000b0
        /*071c*/ 	.short	0x010a
        /*071e*/ 	.byte	0xff
	.zero		1


	//   ....[99]....
        /*0720*/ 	.word	0x00008690
        /*0724*/ 	.word	0x00000000
        /*0728*/ 	.word	0x00000000
        /*072c*/ 	.short	0x010a
        /*072e*/ 	.byte	0xff
	.zero		1


	//   ....[100]....
        /*0730*/ 	.word	0x000086f0
        /*0734*/ 	.word	0x00000000
        /*0738*/ 	.word	0x00000000
        /*073c*/ 	.short	0x010a
        /*073e*/ 	.byte	0xff
	.zero		1


	//   ....[101]....
        /*0740*/ 	.word	0x00008750
        /*0744*/ 	.word	0x00000000
        /*0748*/ 	.word	0x00000000
        /*074c*/ 	.short	0x010a
        /*074e*/ 	.byte	0xff
	.zero		1


	//   ....[102]....
        /*0750*/ 	.word	0x000087b0
        /*0754*/ 	.word	0x00000000
        /*0758*/ 	.word	0x00000000
        /*075c*/ 	.short	0x010a
        /*075e*/ 	.byte	0xff
	.zero		1


	//   ....[103]....
        /*0760*/ 	.word	0x00008810
        /*0764*/ 	.word	0x00000000
        /*0768*/ 	.word	0x00000000
        /*076c*/ 	.short	0x010a
        /*076e*/ 	.byte	0xff
	.zero		1


	//   ....[104]....
        /*0770*/ 	.word	0x00008860
        /*0774*/ 	.word	0x00000000
        /*0778*/ 	.word	0x00000070
        /*077c*/ 	.short	0x010a
        /*077e*/ 	.byte	0xff
	.zero		1


	//   ....[105]....
        /*0780*/ 	.word	0x000088c0
        /*0784*/ 	.word	0x00000000
        /*0788*/ 	.word	0x00000068
        /*078c*/ 	.short	0x010a
        /*078e*/ 	.byte	0xff
	.zero		1


	//   ....[106]....
        /*0790*/ 	.word	0x00008920
        /*0794*/ 	.word	0x00000003
        /*0798*/ 	.word	0x00000050
        /*079c*/ 	.short	0x010a
        /*079e*/ 	.byte	0xff
	.zero		1


	//   ....[107]....
        /*07a0*/ 	.word	0x00008980
        /*07a4*/ 	.word	0x00000003
        /*07a8*/ 	.word	0x00000058
        /*07ac*/ 	.short	0x010a
        /*07ae*/ 	.byte	0xff
	.zero		1


	//   ....[108]....
        /*07b0*/ 	.word	0x000089e0
        /*07b4*/ 	.word	0x00000000
        /*07b8*/ 	.word	0x00000050
        /*07bc*/ 	.short	0x010a
        /*07be*/ 	.byte	0xff
	.zero		1


	//   ....[109]....
        /*07c0*/ 	.word	0x00008a30
        /*07c4*/ 	.word	0x00000000
        /*07c8*/ 	.word	0x00000070
        /*07cc*/ 	.short	0x010a
        /*07ce*/ 	.byte	0xff
	.zero		1


	//   ....[110]....
        /*07d0*/ 	.word	0x00008a80
        /*07d4*/ 	.word	0x00000003
        /*07d8*/ 	.word	0x00000040
        /*07dc*/ 	.short	0x010a
        /*07de*/ 	.byte	0xff
	.zero		1


	//   ....[111]....
        /*07e0*/ 	.word	0x00008ad0
        /*07e4*/ 	.word	0x000000cf
        /*07e8*/ 	.word	0x00000090
        /*07ec*/ 	.short	0x010a
        /*07ee*/ 	.byte	0xff
	.zero		1


	//   ....[112]....
        /*07f0*/ 	.word	0x00008b20
        /*07f4*/ 	.word	0x000000d2
        /*07f8*/ 	.word	0x00000040
        /*07fc*/ 	.short	0x010a
        /*07fe*/ 	.byte	0xff
	.zero		1


	//----- nvinfo : EIATTR_NUM_MBARRIERS
	.align		4
.L_47:
        /*0800*/ 	.byte	0x03, 0x38
        /*0802*/ 	.short	0x001e


	//----- nvinfo : EIATTR_EXIT_INSTR_OFFSETS
	.align		4
        /*0804*/ 	.byte	0x04, 0x1c
        /*0806*/ 	.short	(.L_49 - .L_48)


	//   ....[0]....
.L_48:
        /*0808*/ 	.word	0x000024a0


	//   ....[1]....
        /*080c*/ 	.word	0x00002990


	//   ....[2]....
        /*0810*/ 	.word	0x000029f0


	//   ....[3]....
        /*0814*/ 	.word	0x000038f0


	//   ....[4]....
        /*0818*/ 	.word	0x00004600


	//   ....[5]....
        /*081c*/ 	.word	0x00004640


	//   ....[6]....
        /*0820*/ 	.word	0x000081e0


	//----- nvinfo : EIATTR_MAX_THREADS
	.align		4
.L_49:
        /*0824*/ 	.byte	0x04, 0x05
        /*0826*/ 	.short	(.L_51 - .L_50)
.L_50:
        /*0828*/ 	.word	0x00000100
        /*082c*/ 	.word	0x00000001
        /*0830*/ 	.word	0x00000001


	//----- nvinfo : EIATTR_CRS_STACK_SIZE
	.align		4
.L_51:
        /*0834*/ 	.byte	0x04, 0x1e
        /*0836*/ 	.short	(.L_53 - .L_52)
.L_52:
        /*0838*/ 	.word	0x00000000


	//----- nvinfo : EIATTR_CBANK_PARAM_SIZE
	.align		4
.L_53:
        /*083c*/ 	.byte	0x03, 0x19
        /*083e*/ 	.short	0x0800


	//----- nvinfo : EIATTR_PARAM_CBANK
	.align		4
        /*0840*/ 	.byte	0x04, 0x0a
        /*0842*/ 	.short	(.L_55 - .L_54)
	.align		4
.L_54:
        /*0844*/ 	.word	index@(.nv.constant0._ZN7cutlass13device_kernelINS_4gemm6kernel13GemmUniversalIN4cute5tupleIJiiiiEEENS1_10collective13CollectiveMmaINS1_35MainloopSm100TmaUmmaWarpSpecializedILi4ELi2ELi4ENS5_IJNS4_1CILi1EEESB_SB_EEEEENS5_IJNSA_ILi128EEESE_SE_EEENS_12float_e5m2_tENS5_IJlSB_lEEESG_SH_NS4_8TiledMMAINS4_8MMA_AtomIJNS4_10MMA_TraitsINS4_19SM100_MMA_F8F6F4_SSEJSG_SG_fSE_SE_NS4_17integral_constantINS4_4UMMA5MajorELSO_0EEESP_NSM_INSN_7ScaleInELSQ_0EEESR_EEEEEENS4_6LayoutISC_NS5_IJNSA_ILi0EEESV_SV_EEEEENS5_IJNS4_10UnderscoreESY_SY_EEEEENS4_13SM90_TMA_LOADENS4_14ComposedLayoutINS4_7SwizzleILi3ELi4ELi3EEENS4_18smem_ptr_flag_bitsILi8EEENSU_INS5_IJNSA_ILi8EEESE_EEENS5_IJSE_SB_EEEEEEEvNS4_8identityES11_S1B_vS1C_EENS_8epilogue10collective18CollectiveEpilogueINS1E_23Sm100TmaWarpSpecializedILi2ELi2ELi64ELb0ELb0EEEJSF_NS5_IJNSU_ISE_SB_EENSU_INSA_ILi64EEESB_EEEEESG_SH_SG_SH_NS1E_6fusion15FusionCallbacksIS1I_NS1N_17LinearCombinationISG_fSG_fLNS_15FloatRoundStyleE2EEESF_S1M_JEEENS4_5SM1004TMEM4LOAD26SM100_TMEM_LOAD_32dp32b64xES11_NS12_INS13_ILi2ELi4ELi3EEES16_NSU_INS5_IJS17_S1K_EEENS5_IJS1K_SB_EEEEEEENS4_39AutoVectorizingCopyWithAssumedAlignmentILi128EEENS4_14SM90_TMA_STOREES21_S23_S23_EEEvvEEEEvNT_6ParamsE)
        /*0848*/ 	.short	0x0380
        /*084a*/ 	.short	0x0800


	//----- nvinfo : EIATTR_SW_WAR
	.align		4
.L_55:
        /*084c*/ 	.byte	0x04, 0x36
        /*084e*/ 	.short	(.L_57 - .L_56)
.L_56:
        /*0850*/ 	.word	0x00000008
.L_57:


//--------------------- .nv.callgraph             --------------------------
	.section	.nv.callgraph,"",@"SHT_CUDA_CALLGRAPH"
	.align	4
	.sectionentsize	8
	.align		4
        /*0000*/ 	.word	0x00000000
	.align		4
        /*0004*/ 	.word	0xffffffff
	.align		4
        /*0008*/ 	.word	index@(_ZN7cutlass13device_kernelINS_4gemm6kernel13GemmUniversalIN4cute5tupleIJiiiiEEENS1_10collective13CollectiveMmaINS1_35MainloopSm100TmaUmmaWarpSpecializedILi4ELi2ELi4ENS5_IJNS4_1CILi1EEESB_SB_EEEEENS5_IJNSA_ILi128EEESE_SE_EEENS_12float_e5m2_tENS5_IJlSB_lEEESG_SH_NS4_8TiledMMAINS4_8MMA_AtomIJNS4_10MMA_TraitsINS4_19SM100_MMA_F8F6F4_SSEJSG_SG_fSE_SE_NS4_17integral_constantINS4_4UMMA5MajorELSO_0EEESP_NSM_INSN_7ScaleInELSQ_0EEESR_EEEEEENS4_6LayoutISC_NS5_IJNSA_ILi0EEESV_SV_EEEEENS5_IJNS4_10UnderscoreESY_SY_EEEEENS4_13SM90_TMA_LOADENS4_14ComposedLayoutINS4_7SwizzleILi3ELi4ELi3EEENS4_18smem_ptr_flag_bitsILi8EEENSU_INS5_IJNSA_ILi8EEESE_EEENS5_IJSE_SB_EEEEEEEvNS4_8identityES11_S1B_vS1C_EENS_8epilogue10collective18CollectiveEpilogueINS1E_23Sm100TmaWarpSpecializedILi2ELi2ELi64ELb0ELb0EEEJSF_NS5_IJNSU_ISE_SB_EENSU_INSA_ILi64EEESB_EEEEESG_SH_SG_SH_NS1E_6fusion15FusionCallbacksIS1I_NS1N_17LinearCombinationISG_fSG_fLNS_15FloatRoundStyleE2EEESF_S1M_JEEENS4_5SM1004TMEM4LOAD26SM100_TMEM_LOAD_32dp32b64xES11_NS12_INS13_ILi2ELi4ELi3EEES16_NSU_INS5_IJS17_S1K_EEENS5_IJS1K_SB_EEEEEEENS4_39AutoVectorizingCopyWithAssumedAlignmentILi128EEENS4_14SM90_TMA_STOREES21_S23_S23_EEEvvEEEEvNT_6ParamsE)
	.align		4
        /*000c*/ 	.word	index@(__assertfail)
	.align		4
        /*0010*/ 	.word	0x00000000
	.align		4
        /*0014*/ 	.word	0xfffffffe
	.align		4
        /*0018*/ 	.word	0x00000000
	.align		4
        /*001c*/ 	.word	0xfffffffd
	.align		4
        /*0020*/ 	.word	0x00000000
	.align		4
        /*0024*/ 	.word	0xfffffffc


//--------------------- .nv.constant4             --------------------------
	.section	.nv.constant4,"a",@progbits
	.align	8
	.align		8
.nv.constant4:
        /*0000*/ 	.dword	__assertfail
	.align		8
        /*0008*/ 	.dword	__unnamed_1
	.align		8
        /*0010*/ 	.dword	__unnamed_2
	.align		8
        /*0018*/ 	.dword	_ZN40_INTERNAL_51b6135e_4_k_cu_6a8973ab_167694cuda3std3__45__cpo5beginE
	.align		8
        /*0020*/ 	.dword	_ZN40_INTERNAL_51b6135e_4_k_cu_6a8973ab_167694cuda3std3__45__cpo3endE
	.align		8
        /*0028*/ 	.dword	_ZN40_INTERNAL_51b6135e_4_k_cu_6a8973ab_167694cuda3std3__45__cpo6cbeginE
	.align		8
        /*0030*/ 	.dword	_ZN40_INTERNAL_51b6135e_4_k_cu_6a8973ab_167694cuda3std3__45__cpo4cendE
	.align		8
        /*0038*/ 	.dword	_ZN40_INTERNAL_51b6135e_4_k_cu_6a8973ab_167694cuda3std3__442_GLOBAL__N__51b6135e_4_k_cu_6a8973ab_167696ignoreE
	.align		8
        /*0040*/ 	.dword	_ZN40_INTERNAL_51b6135e_4_k_cu_6a8973ab_167694cuda3std3__419piecewise_constructE
	.align		8
        /*0048*/ 	.dword	_ZN40_INTERNAL_51b6135e_4_k_cu_6a8973ab_167694cuda3std3__48in_placeE
	.align		8
        /*0050*/ 	.dword	_ZN40_INTERNAL_51b6135e_4_k_cu_6a8973ab_167694cuda3std6ranges3__45__cpo4swapE
	.align		8
        /*0058*/ 	.dword	_ZN40_INTERNAL_51b6135e_4_k_cu_6a8973ab_167694cuda3std6ranges3__45__cpo9iter_moveE
	.align		8
        /*0060*/ 	.dword	_ZN40_INTERNAL_51b6135e_4_k_cu_6a8973ab_167694cute7productE
	.align		8
        /*0068*/ 	.dword	_ZN40_INTERNAL_51b6135e_4_k_cu_6a8973ab_167694cute1_E
	.align		8
        /*0070*/ 	.dword	$str$25
	.align		8
        /*0078*/ 	.dword	$str$26
	.align		8
        /*0080*/ 	.dword	$str$27
	.align		8
        /*0088*/ 	.dword	$str$28


//--------------------- .text._ZN7cutlass13device_kernelINS_4gemm6kernel13GemmUniversalIN4cute5tupleIJiiiiEEENS1_10collective13CollectiveMmaINS1_35MainloopSm100TmaUmmaWarpSpecializedILi4ELi2ELi4ENS5_IJNS4_1CILi1EEESB_SB_EEEEENS5_IJNSA_ILi128EEESE_SE_EEENS_12float_e5m2_tENS5_IJlSB_lEEESG_SH_NS4_8TiledMMAINS4_8MMA_AtomIJNS4_10MMA_TraitsINS4_19SM100_MMA_F8F6F4_SSEJSG_SG_fSE_SE_NS4_17integral_constantINS4_4UMMA5MajorELSO_0EEESP_NSM_INSN_7ScaleInELSQ_0EEESR_EEEEEENS4_6LayoutISC_NS5_IJNSA_ILi0EEESV_SV_EEEEENS5_IJNS4_10UnderscoreESY_SY_EEEEENS4_13SM90_TMA_LOADENS4_14ComposedLayoutINS4_7SwizzleILi3ELi4ELi3EEENS4_18smem_ptr_flag_bitsILi8EEENSU_INS5_IJNSA_ILi8EEESE_EEENS5_IJSE_SB_EEEEEEEvNS4_8identityES11_S1B_vS1C_EENS_8epilogue10collective18CollectiveEpilogueINS1E_23Sm100TmaWarpSpecializedILi2ELi2ELi64ELb0ELb0EEEJSF_NS5_IJNSU_ISE_SB_EENSU_INSA_ILi64EEESB_EEEEESG_SH_SG_SH_NS1E_6fusion15FusionCallbacksIS1I_NS1N_17LinearCombinationISG_fSG_fLNS_15FloatRoundStyleE2EEESF_S1M_JEEENS4_5SM1004TMEM4LOAD26SM100_TMEM_LOAD_32dp32b64xES11_NS12_INS13_ILi2ELi4ELi3EEES16_NSU_INS5_IJS17_S1K_EEENS5_IJS1K_SB_EEEEEEENS4_39AutoVectorizingCopyWithAssumedAlignmentILi128EEENS4_14SM90_TMA_STOREES21_S23_S23_EEEvvEEEEvNT_6ParamsE --------------------------
	.section	.text._ZN7cutlass13device_kernelINS_4gemm6kernel13GemmUniversalIN4cute5tupleIJiiiiEEENS1_10collective13CollectiveMmaINS1_35MainloopSm100TmaUmmaWarpSpecializedILi4ELi2ELi4ENS5_IJNS4_1CILi1EEESB_SB_EEEEENS5_IJNSA_ILi128EEESE_SE_EEENS_12float_e5m2_tENS5_IJlSB_lEEESG_SH_NS4_8TiledMMAINS4_8MMA_AtomIJNS4_10MMA_TraitsINS4_19SM100_MMA_F8F6F4_SSEJSG_SG_fSE_SE_NS4_17integral_constantINS4_4UMMA5MajorELSO_0EEESP_NSM_INSN_7ScaleInELSQ_0EEESR_EEEEEENS4_6LayoutISC_NS5_IJNSA_ILi0EEESV_SV_EEEEENS5_IJNS4_10UnderscoreESY_SY_EEEEENS4_13SM90_TMA_LOADENS4_14ComposedLayoutINS4_7SwizzleILi3ELi4ELi3EEENS4_18smem_ptr_flag_bitsILi8EEENSU_INS5_IJNSA_ILi8EEESE_EEENS5_IJSE_SB_EEEEEEEvNS4_8identityES11_S1B_vS1C_EENS_8epilogue10collective18CollectiveEpilogueINS1E_23Sm100TmaWarpSpecializedILi2ELi2ELi64ELb0ELb0EEEJSF_NS5_IJNSU_ISE_SB_EENSU_INSA_ILi64EEESB_EEEEESG_SH_SG_SH_NS1E_6fusion15FusionCallbacksIS1I_NS1N_17LinearCombinationISG_fSG_fLNS_15FloatRoundStyleE2EEESF_S1M_JEEENS4_5SM1004TMEM4LOAD26SM100_TMEM_LOAD_32dp32b64xES11_NS12_INS13_ILi2ELi4ELi3EEES16_NSU_INS5_IJS17_S1K_EEENS5_IJS1K_SB_EEEEEEENS4_39AutoVectorizingCopyWithAssumedAlignmentILi128EEENS4_14SM90_TMA_STOREES21_S23_S23_EEEvvEEEEvNT_6ParamsE,"ax",@progbits
	.align	128
.text._ZN7cutlass13device_kernelINS_4gemm6kernel13GemmUniversalIN4cute5tupleIJiiiiEEENS1_10collective13CollectiveMmaINS1_35MainloopSm100TmaUmmaWarpSpecializedILi4ELi2ELi4ENS5_IJNS4_1CILi1EEESB_SB_EEEEENS5_IJNSA_ILi128EEESE_SE_EEENS_12float_e5m2_tENS5_IJlSB_lEEESG_SH_NS4_8TiledMMAINS4_8MMA_AtomIJNS4_10MMA_TraitsINS4_19SM100_MMA_F8F6F4_SSEJSG_SG_fSE_SE_NS4_17integral_constantINS4_4UMMA5MajorELSO_0EEESP_NSM_INSN_7ScaleInELSQ_0EEESR_EEEEEENS4_6LayoutISC_NS5_IJNSA_ILi0EEESV_SV_EEEEENS5_IJNS4_10UnderscoreESY_SY_EEEEENS4_13SM90_TMA_LOADENS4_14ComposedLayoutINS4_7SwizzleILi3ELi4ELi3EEENS4_18smem_ptr_flag_bitsILi8EEENSU_INS5_IJNSA_ILi8EEESE_EEENS5_IJSE_SB_EEEEEEEvNS4_8identityES11_S1B_vS1C_EENS_8epilogue10collective18CollectiveEpilogueINS1E_23Sm100TmaWarpSpecializedILi2ELi2ELi64ELb0ELb0EEEJSF_NS5_IJNSU_ISE_SB_EENSU_INSA_ILi64EEESB_EEEEESG_SH_SG_SH_NS1E_6fusion15FusionCallbacksIS1I_NS1N_17LinearCombinationISG_fSG_fLNS_15FloatRoundStyleE2EEESF_S1M_JEEENS4_5SM1004TMEM4LOAD26SM100_TMEM_LOAD_32dp32b64xES11_NS12_INS13_ILi2ELi4ELi3EEES16_NSU_INS5_IJS17_S1K_EEENS5_IJS1K_SB_EEEEEEENS4_39AutoVectorizingCopyWithAssumedAlignmentILi128EEENS4_14SM90_TMA_STOREES21_S23_S23_EEEvvEEEEvNT_6ParamsE:
        .type           _ZN7cutlass13device_kernelINS_4gemm6kernel13GemmUniversalIN4cute5tupleIJiiiiEEENS1_10collective13CollectiveMmaINS1_35MainloopSm100TmaUmmaWarpSpecializedILi4ELi2ELi4ENS5_IJNS4_1CILi1EEESB_SB_EEEEENS5_IJNSA_ILi128EEESE_SE_EEENS_12float_e5m2_tENS5_IJlSB_lEEESG_SH_NS4_8TiledMMAINS4_8MMA_AtomIJNS4_10MMA_TraitsINS4_19SM100_MMA_F8F6F4_SSEJSG_SG_fSE_SE_NS4_17integral_constantINS4_4UMMA5MajorELSO_0EEESP_NSM_INSN_7ScaleInELSQ_0EEESR_EEEEEENS4_6LayoutISC_NS5_IJNSA_ILi0EEESV_SV_EEEEENS5_IJNS4_10UnderscoreESY_SY_EEEEENS4_13SM90_TMA_LOADENS4_14ComposedLayoutINS4_7SwizzleILi3ELi4ELi3EEENS4_18smem_ptr_flag_bitsILi8EEENSU_INS5_IJNSA_ILi8EEESE_EEENS5_IJSE_SB_EEEEEEEvNS4_8identityES11_S1B_vS1C_EENS_8epilogue10collective18CollectiveEpilogueINS1E_23Sm100TmaWarpSpecializedILi2ELi2ELi64ELb0ELb0EEEJSF_NS5_IJNSU_ISE_SB_EENSU_INSA_ILi64EEESB_EEEEESG_SH_SG_SH_NS1E_6fusion15FusionCallbacksIS1I_NS1N_17LinearCombinationISG_fSG_fLNS_15FloatRoundStyleE2EEESF_S1M_JEEENS4_5SM1004TMEM4LOAD26SM100_TMEM_LOAD_32dp32b64xES11_NS12_INS13_ILi2ELi4ELi3EEES16_NSU_INS5_IJS17_S1K_EEENS5_IJS1K_SB_EEEEEEENS4_39AutoVectorizingCopyWithAssumedAlignmentILi128EEENS4_14SM90_TMA_STOREES21_S23_S23_EEEvvEEEEvNT_6ParamsE,@function
        .size           _ZN7cutlass13device_kernelINS_4gemm6kernel13GemmUniversalIN4cute5tupleIJiiiiEEENS1_10collective13CollectiveMmaINS1_35MainloopSm100TmaUmmaWarpSpecializedILi4ELi2ELi4ENS5_IJNS4_1CILi1EEESB_SB_EEEEENS5_IJNSA_ILi128EEESE_SE_EEENS_12float_e5m2_tENS5_IJlSB_lEEESG_SH_NS4_8TiledMMAINS4_8MMA_AtomIJNS4_10MMA_TraitsINS4_19SM100_MMA_F8F6F4_SSEJSG_SG_fSE_SE_NS4_17integral_constantINS4_4UMMA5MajorELSO_0EEESP_NSM_INSN_7ScaleInELSQ_0EEESR_EEEEEENS4_6LayoutISC_NS5_IJNSA_ILi0EEESV_SV_EEEEENS5_IJNS4_10UnderscoreESY_SY_EEEEENS4_13SM90_TMA_LOADENS4_14ComposedLayoutINS4_7SwizzleILi3ELi4ELi3EEENS4_18smem_ptr_flag_bitsILi8EEENSU_INS5_IJNSA_ILi8EEESE_EEENS5_IJSE_SB_EEEEEEEvNS4_8identityES11_S1B_vS1C_EENS_8epilogue10collective18CollectiveEpilogueINS1E_23Sm100TmaWarpSpecializedILi2ELi2ELi64ELb0ELb0EEEJSF_NS5_IJNSU_ISE_SB_EENSU_INSA_ILi64EEESB_EEEEESG_SH_SG_SH_NS1E_6fusion15FusionCallbacksIS1I_NS1N_17LinearCombinationISG_fSG_fLNS_15FloatRoundStyleE2EEESF_S1M_JEEENS4_5SM1004TMEM4LOAD26SM100_TMEM_LOAD_32dp32b64xES11_NS12_INS13_ILi2ELi4ELi3EEES16_NSU_INS5_IJS17_S1K_EEENS5_IJS1K_SB_EEEEEEENS4_39AutoVectorizingCopyWithAssumedAlignmentILi128EEENS4_14SM90_TMA_STOREES21_S23_S23_EEEvvEEEEvNT_6ParamsE,(.L_x_143 - _ZN7cutlass13device_kernelINS_4gemm6kernel13GemmUniversalIN4cute5tupleIJiiiiEEENS1_10collective13CollectiveMmaINS1_35MainloopSm100TmaUmmaWarpSpecializedILi4ELi2ELi4ENS5_IJNS4_1CILi1EEESB_SB_EEEEENS5_IJNSA_ILi128EEESE_SE_EEENS_12float_e5m2_tENS5_IJlSB_lEEESG_SH_NS4_8TiledMMAINS4_8MMA_AtomIJNS4_10MMA_TraitsINS4_19SM100_MMA_F8F6F4_SSEJSG_SG_fSE_SE_NS4_17integral_constantINS4_4UMMA5MajorELSO_0EEESP_NSM_INSN_7ScaleInELSQ_0EEESR_EEEEEENS4_6LayoutISC_NS5_IJNSA_ILi0EEESV_SV_EEEEENS5_IJNS4_10UnderscoreESY_SY_EEEEENS4_13SM90_TMA_LOADENS4_14ComposedLayoutINS4_7SwizzleILi3ELi4ELi3EEENS4_18smem_ptr_flag_bitsILi8EEENSU_INS5_IJNSA_ILi8EEESE_EEENS5_IJSE_SB_EEEEEEEvNS4_8identityES11_S1B_vS1C_EENS_8epilogue10collective18CollectiveEpilogueINS1E_23Sm100TmaWarpSpecializedILi2ELi2ELi64ELb0ELb0EEEJSF_NS5_IJNSU_ISE_SB_EENSU_INSA_ILi64EEESB_EEEEESG_SH_SG_SH_NS1E_6fusion15FusionCallbacksIS1I_NS1N_17LinearCombinationISG_fSG_fLNS_15FloatRoundStyleE2EEESF_S1M_JEEENS4_5SM1004TMEM4LOAD26SM100_TMEM_LOAD_32dp32b64xES11_NS12_INS13_ILi2ELi4ELi3EEES16_NSU_INS5_IJS17_S1K_EEENS5_IJS1K_SB_EEEEEEENS4_39AutoVectorizingCopyWithAssumedAlignmentILi128EEENS4_14SM90_TMA_STOREES21_S23_S23_EEEvvEEEEvNT_6ParamsE)
        .other          _ZN7cutlass13device_kernelINS_4gemm6kernel13GemmUniversalIN4cute5tupleIJiiiiEEENS1_10collective13CollectiveMmaINS1_35MainloopSm100TmaUmmaWarpSpecializedILi4ELi2ELi4ENS5_IJNS4_1CILi1EEESB_SB_EEEEENS5_IJNSA_ILi128EEESE_SE_EEENS_12float_e5m2_tENS5_IJlSB_lEEESG_SH_NS4_8TiledMMAINS4_8MMA_AtomIJNS4_10MMA_TraitsINS4_19SM100_MMA_F8F6F4_SSEJSG_SG_fSE_SE_NS4_17integral_constantINS4_4UMMA5MajorELSO_0EEESP_NSM_INSN_7ScaleInELSQ_0EEESR_EEEEEENS4_6LayoutISC_NS5_IJNSA_ILi0EEESV_SV_EEEEENS5_IJNS4_10UnderscoreESY_SY_EEEEENS4_13SM90_TMA_LOADENS4_14ComposedLayoutINS4_7SwizzleILi3ELi4ELi3EEENS4_18smem_ptr_flag_bitsILi8EEENSU_INS5_IJNSA_ILi8EEESE_EEENS5_IJSE_SB_EEEEEEEvNS4_8identityES11_S1B_vS1C_EENS_8epilogue10collective18CollectiveEpilogueINS1E_23Sm100TmaWarpSpecializedILi2ELi2ELi64ELb0ELb0EEEJSF_NS5_IJNSU_ISE_SB_EENSU_INSA_ILi64EEESB_EEEEESG_SH_SG_SH_NS1E_6fusion15FusionCallbacksIS1I_NS1N_17LinearCombinationISG_fSG_fLNS_15FloatRoundStyleE2EEESF_S1M_JEEENS4_5SM1004TMEM4LOAD26SM100_TMEM_LOAD_32dp32b64xES11_NS12_INS13_ILi2ELi4ELi3EEES16_NSU_INS5_IJS17_S1K_EEENS5_IJS1K_SB_EEEEEEENS4_39AutoVectorizingCopyWithAssumedAlignmentILi128EEENS4_14SM90_TMA_STOREES21_S23_S23_EEEvvEEEEvNT_6ParamsE,@"STO_CUDA_ENTRY STV_DEFAULT"
_ZN7cutlass13device_kernelINS_4gemm6kernel13GemmUniversalIN4cute5tupleIJiiiiEEENS1_10collective13CollectiveMmaINS1_35MainloopSm100TmaUmmaWarpSpecializedILi4ELi2ELi4ENS5_IJNS4_1CILi1EEESB_SB_EEEEENS5_IJNSA_ILi128EEESE_SE_EEENS_12float_e5m2_tENS5_IJlSB_lEEESG_SH_NS4_8TiledMMAINS4_8MMA_AtomIJNS4_10MMA_TraitsINS4_19SM100_MMA_F8F6F4_SSEJSG_SG_fSE_SE_NS4_17integral_constantINS4_4UMMA5MajorELSO_0EEESP_NSM_INSN_7ScaleInELSQ_0EEESR_EEEEEENS4_6LayoutISC_NS5_IJNSA_ILi0EEESV_SV_EEEEENS5_IJNS4_10UnderscoreESY_SY_EEEEENS4_13SM90_TMA_LOADENS4_14ComposedLayoutINS4_7SwizzleILi3ELi4ELi3EEENS4_18smem_ptr_flag_bitsILi8EEENSU_INS5_IJNSA_ILi8EEESE_EEENS5_IJSE_SB_EEEEEEEvNS4_8identityES11_S1B_vS1C_EENS_8epilogue10collective18CollectiveEpilogueINS1E_23Sm100TmaWarpSpecializedILi2ELi2ELi64ELb0ELb0EEEJSF_NS5_IJNSU_ISE_SB_EENSU_INSA_ILi64EEESB_EEEEESG_SH_SG_SH_NS1E_6fusion15FusionCallbacksIS1I_NS1N_17LinearCombinationISG_fSG_fLNS_15FloatRoundStyleE2EEESF_S1M_JEEENS4_5SM1004TMEM4LOAD26SM100_TMEM_LOAD_32dp32b64xES11_NS12_INS13_ILi2ELi4ELi3EEES16_NSU_INS5_IJS17_S1K_EEENS5_IJS1K_SB_EEEEEEENS4_39AutoVectorizingCopyWithAssumedAlignmentILi128EEENS4_14SM90_TMA_STOREES21_S23_S23_EEEvvEEEEvNT_6ParamsE:
[----:B------:R-:W1:Y:S01]  /*0000*/  LDC R1, c[0x0][0x37c] ;  /* 0x0000df00ff017b82 */ /* 0x000e620000000800 */
[----:B------:R-:W2:Y:S01]  /*0010*/  S2R R189, SR_TID.X ;  /* 0x0000000000bd7919 */ /* 0x000ea20000002100 */
[----:B------:R-:W3:Y:S01]  /*0020*/  LDCU.64 UR4, c[0x0][0x890] ;  /* 0x00011200ff0477ac */ /* 0x000ee20008000a00 */
[----:B------:R-:W-:Y:S02]  /*0030*/  PRMT R171, RZ, 0x7610, R171 ;  /* 0x00007610ffab7816 */ /* 0x000fe400000000ab */
[----:B------:R-:W-:Y:S01]  /*0040*/  ELECT P5, URZ, PT ;  /* 0x0000000000ff782f */ /* 0x000fe200038a0000 */
[----:B------:R-:W4:Y:S01]  /*0050*/  LDCU.64 UR46, c[0x0][0x358] ;  /* 0x00006b00ff2e77ac */ /* 0x000f220008000a00 */
[----:B---3--:R-:W-:-:S04]  /*0060*/  UISETP.NE.U32.AND UP0, UPT, UR4, URZ, UPT ;  /* 0x000000ff0400728c */ /* 0x008fc8000bf05070 */
[----:B------:R-:W-:Y:S01]  /*0070*/  UISETP.NE.AND.EX UP0, UPT, UR5, URZ, UPT, UP0 ;  /* 0x000000ff0500728c */ /* 0x000fe2000bf05300 */
[----:B--2---:R-:W-:-:S05]  /*0080*/  SHF.R.U32.HI R173, RZ, 0x5, R189 ;  /* 0x00000005ffad7819 */ /* 0x004fca00000116bd */
[----:B------:R-:W2:Y:S02]  /*0090*/  SHFL.IDX PT, R0, R173, RZ, 0x1f ;  /* 0x00001fffad007589 */ /* 0x000ea400000e0000 */
[----:B--2---:R-:W-:Y:S01]  /*00a0*/  R2UR UR8, R0 ;  /* 0x00000000000872ca */ /* 0x004fe200000e0000 */
[----:B-1--4-:R-:W-:-:S14]  /*00b0*/  BRA.U UP0, `(.L_x_0) ;  /* 0x00000001002c7547 */ /* 0x012fdc000b800000 */
[----:B------:R-:W1:Y:S02]  /*00c0*/  LDCU.64 UR6, c[0x0][0x888] ;  /* 0x00011100ff0677ac */ /* 0x000e640008000a00 */
[----:B-1----:R-:W-:-:S04]  /*00d0*/  UISETP.NE.U32.AND UP0, UPT, UR6, URZ, UPT ;  /* 0x000000ff0600728c */ /* 0x002fc8000bf05070 */
[----:B------:R-:W-:-:S09]  /*00e0*/  UISETP.NE.AND.EX UP0, UPT, UR7, URZ, UPT, UP0 ;  /* 0x000000ff0700728c */ /* 0x000fd2000bf05300 */
[----:B------:R-:W-:Y:S05]  /*00f0*/  BRA.U !UP0, `(.L_x_1) ;  /* 0x0000000108107547 */ /* 0x000fea000b800000 */
[----:B------:R-:W1:Y:S02]  /*0100*/  LDC.64 R2, c[0x0][0x888] ;  /* 0x00022200ff027b82 */ /* 0x000e640000000a00 */
[----:B-1----:R1:W5:Y:S01]  /*0110*/  LDG.E R81, desc[UR46][R2.64] ;  /* 0x0000002e02517981 */ /* 0x002362000c1e1900 */
[----:B------:R-:W-:Y:S01]  /*0120*/  HFMA2 R171, -RZ, RZ, 0, 5.9604644775390625e-08 ;  /* 0x00000001ffab7431 */ /* 0x000fe200000001ff */
[----:B------:R-:W-:Y:S05]  /*0130*/  BRA `(.L_x_0) ;  /* 0x00000000000c7947 */ /* 0x000fea0003800000 */
.L_x_1:
[----:B------:R-:W1:Y:S01]  /*0140*/  LDCU UR6, c[0x0][0x880] ;  /* 0x00011000ff0677ac */ /* 0x000e620008000800 */
[----:B------:R-:W-:Y:S01]  /*0150*/  HFMA2 R171, -RZ, RZ, 0, 5.9604644775390625e-08 ;  /* 0x00000001ffab7431 */ /* 0x000fe200000001ff */
[----:B-1----:R-:W-:-:S07]  /*0160*/  MOV R81, UR6 ;  /* 0x0000000600517c02 */ /* 0x002fce0008000f00 */
.L_x_0:
[----:B------:R-:W2:Y:S02]  /*0170*/  LDCU.64 UR6, c[0x0][0x8b0] ;  /* 0x00011600ff0677ac */ /* 0x000ea40008000a00 */
[----:B--2---:R-:W-:-:S04]  /*0180*/  UISETP.NE.U32.AND UP0, UPT, UR6, URZ, UPT ;  /* 0x000000ff0600728c */ /* 0x004fc8000bf05070 */
[----:B------:R-:W-:-:S09]  /*0190*/  UISETP.NE.AND.EX UP0, UPT, UR7, URZ, UPT, UP0 ;  /* 0x000000ff0700728c */ /* 0x000fd2000bf05300 */
[----:B------:R-:W-:Y:S05]  /*01a0*/  BRA.U UP0, `(.L_x_2) ;  /* 0x0000000100247547 */ /* 0x000fea000b800000 */
[----:B------:R-:W2:Y:S02]  /*01b0*/  LDCU.64 UR6, c[0x0][0x8a8] ;  /* 0x00011500ff0677ac */ /* 0x000ea40008000a00 */
[----:B--2---:R-:W-:-:S04]  /*01c0*/  UISETP.NE.U32.AND UP0, UPT, UR6, URZ, UPT ;  /* 0x000000ff0600728c */ /* 0x004fc8000bf05070 */
[----:B------:R-:W-:-:S09]  /*01d0*/  UISETP.NE.AND.EX UP0, UPT, UR7, URZ, UPT, UP0 ;  /* 0x000000ff0700728c */ /* 0x000fd2000bf05300 */
[----:B------:R-:W-:Y:S05]  /*01e0*/  BRA.U !UP0, `(.L_x_3) ;  /* 0x00000001080c7547 */ /* 0x000fea000b800000 */
[----:B------:R-:W2:Y:S02]  /*01f0*/  LDC.64 R78, c[0x0][0x8a8] ;  /* 0x00022a00ff4e7b82 */ /* 0x000ea40000000a00 */
[----:B--2---:R2:W5:Y:S01]  /*0200*/  LDG.E R78, desc[UR46][R78.64] ;  /* 0x0000002e4e4e7981 */ /* 0x004562000c1e1900 */
[----:B------:R-:W-:Y:S05]  /*0210*/  BRA `(.L_x_2) ;  /* 0x0000000000087947 */ /* 0x000fea0003800000 */
.L_x_3:
[----:B------:R-:W2:Y:S02]  /*0220*/  LDCU UR6, c[0x0][0x8a0] ;  /* 0x00011400ff0677ac */ /* 0x000ea40008000800 */
[----:B--2---:R-:W-:Y:S02]  /*0230*/  MOV R78, UR6 ;  /* 0x00000006004e7c02 */ /* 0x004fe40008000f00 */
.L_x_2:
[----:B------:R-:W-:Y:S01]  /*0240*/  IMAD.U32 R0, RZ, RZ, UR8 ;  /* 0x00000008ff007e24 */ /* 0x000fe2000f8e00ff */
[----:B------:R-:W-:Y:S04]  /*0250*/  BSSY.RECONVERGENT B0, `(.L_x_4) ;  /* 0x000000c000007945 */ /* 0x000fe80003800200 */
[C---:B------:R-:W-:Y:S02]  /*0260*/  ISETP.NE.OR P1, PT, R0.reuse, 0x1, !P5 ;  /* 0x000000010000780c */ /* 0x040fe40006f25670 */
[----:B------:R-:W-:-:S11]  /*0270*/  ISETP.NE.OR P0, PT, R0, 0x3, !P5 ;  /* 0x000000030000780c */ /* 0x000fd60006f05670 */
[----:B------:R-:W-:Y:S05]  /*0280*/  @P1 BRA `(.L_x_5) ;  /* 0x0000000000201947 */ /* 0x000fea0003800000 */
[----:B------:R-:W3:Y:S02]  /*0290*/  LDCU.64 UR6, c[0x0][0x348] ;  /* 0x00006900ff0677ac */ /* 0x000ee40008000a00 */
[----:B---3--:R-:W-:Y:S02]  /*02a0*/  UIADD3 UR10, UP1, UPT, UR6, 0x80, URZ ;  /* 0x00000080060a7890 */ /* 0x008fe4000ff3e0ff */
[----:B------:R-:W-:Y:S02]  /*02b0*/  UIADD3 UR6, UP0, UPT, UR6, 0x180, URZ ;  /* 0x0000018006067890 */ /* 0x000fe4000ff1e0ff */
[----:B------:R-:W-:Y:S02]  /*02c0*/  UIADD3.X UR11, UPT, UPT, URZ, UR7, URZ, UP1, !UPT ;  /* 0x00000007ff0b7290 */ /* 0x000fe40008ffe4ff */
[----:B------:R-:W-:-:S07]  /*02d0*/  UIADD3.X UR7, UPT, UPT, URZ, UR7, URZ, UP0, !UPT ;  /* 0x00000007ff077290 */ /* 0x000fce00087fe4ff */
[----:B------:R3:W-:Y:S02]  /*02e0*/  UTMACCTL.PF [UR10] ;  /* 0x000000000a0079b9 */ /* 0x0007e40008040000 */
[----:B------:R3:W-:Y:S02]  /*02f0*/  UTMACCTL.PF [UR6] ;  /* 0x00000000060079b9 */ /* 0x0007e40008040000 */
[----:B---3--:R-:W-:Y:S01]  /*0300*/  NOP ;  /* 0x0000000000007918 */ /* 0x008fe20000000000 */
.L_x_5:
[----:B------:R-:W-:Y:S05]  /*0310*/  BSYNC.RECONVERGENT B0 ;  /* 0x0000000000007941 */ /* 0x000fea0003800200 */
.L_x_4:
[----:B------:R-:W-:Y:S04]  /*0320*/  BSSY.RECONVERGENT B0, `(.L_x_6) ;  /* 0x000000a000007945 */ /* 0x000fe80003800200 */
        /* <DEDUP_REMOVED lines=9> */
.L_x_7:
[----:B------:R-:W-:Y:S05]  /*03c0*/  BSYNC.RECONVERGENT B0 ;  /* 0x0000000000007941 */ /* 0x000fea0003800200 */
.L_x_6:
[----:B------:R-:W3:Y:S01]  /*03d0*/  LDCU.64 UR6, c[0x0][0x888] ;  /* 0x00011100ff0677ac */ /* 0x000ee20008000a00 */
[----:B------:R-:W-:Y:S02]  /*03e0*/  UISETP.EQ.U32.AND UP1, UPT, UR4, URZ, UPT ;  /* 0x000000ff0400728c */ /* 0x000fe4000bf22070 */
[----:B------:R-:W-:Y:S02]  /*03f0*/  UPLOP3.LUT UP2, UPT, UPT, UPT, UPT, 0x80, 0x8 ;  /* 0x000000000008789c */ /* 0x000fe40003f4f070 */
[----:B---3--:R-:W-:-:S04]  /*0400*/  UISETP.NE.U32.AND UP0, UPT, UR6, URZ, UPT ;  /* 0x000000ff0600728c */ /* 0x008fc8000bf05070 */
[----:B------:R-:W-:-:S04]  /*0410*/  UISETP.NE.AND.EX UP0, UPT, UR7, URZ, UPT, UP0 ;  /* 0x000000ff0700728c */ /* 0x000fc8000bf05300 */
[----:B------:R-:W-:-:S04]  /*0420*/  UISETP.EQ.OR.EX UP3, UPT, UR5, URZ, !UP0, UP1 ;  /* 0x000000ff0500728c */ /* 0x000fc8000c762710 */
[----:B------:R-:W-:-:S05]  /*0430*/  UP2UR UR50, UPR, URZ, 0x8 ;  /* 0x00000008ff327883 */ /* 0x000fca0008000000 */
[----:B------:R-:W-:Y:S07]  /*0440*/  BRA.U !UP3, `(.L_x_8) ;  /* 0x000000010b207547 */ /* 0x000fee000b800000 */
[----:B------:R-:W-:Y:S01]  /*0450*/  UISETP.NE.U32.AND UP2, UPT, UR4, URZ, UPT ;  /* 0x000000ff0400728c */ /* 0x000fe2000bf45070 */
[----:B-----5:R-:W-:Y:S01]  /*0460*/  FSETP.NEU.AND P0, PT, R81, RZ, PT ;  /* 0x000000ff5100720b */ /* 0x020fe20003f0d000 */
[----:B------:R-:W-:Y:S02]  /*0470*/  USEL UR4, URZ, 0xffffffff, UP0 ;  /* 0xffffffffff047887 */ /* 0x000fe40008000000 */
[----:B------:R-:W-:-:S10]  /*0480*/  UISETP.NE.AND.EX UP2, UPT, UR5, URZ, UPT, UP2 ;  /* 0x000000ff0500728c */ /* 0x000fd4000bf45320 */
[----:B------:R-:W-:Y:S01]  /*0490*/  VOTEU.ANY UP1, P0 ;  /* 0x0000000000ff7886 */ /* 0x000fe20000020100 */
[----:B------:R-:W-:-:S04]  /*04a0*/  @!UP2 USEL UR4, URZ, 0xffffffff, UP1 ;  /* 0xffffffffff04a887 */ /* 0x000fc80008800000 */
[----:B------:R-:W-:-:S04]  /*04b0*/  ULOP3.LUT UR4, UR4, 0x1, URZ, 0xc0, !UPT ;  /* 0x0000000104047892 */ /* 0x000fc8000f8ec0ff */
[----:B------:R-:W-:-:S11]  /*04c0*/  UISETP.NE.U32.AND UP2, UPT, UR4, 0x1, UPT ;  /* 0x000000010400788c */ /* 0x000fd6000bf45070 */
.L_x_8:
[----:B-1----:R-:W1:Y:S01]  /*04d0*/  SHFL.IDX PT, R2, R173, RZ, 0x1f ;  /* 0x00001fffad027589 */ /* 0x002e6200000e0000 */
[----:B------:R-:W-:-:S04]  /*04e0*/  UISETP.NE.AND UP1, UPT, UR8, 0x2, UPT ;  /* 0x000000020800788c */ /* 0x000fc8000bf25270 */
[----:B------:R-:W-:Y:S01]  /*04f0*/  USEL UR6, URZ, 0x1, UP1 ;  /* 0x00000001ff067887 */ /* 0x000fe20008800000 */
[----:B-1----:R-:W-:-:S13]  /*0500*/  ISETP.NE.AND P0, PT, R2, RZ, PT ;  /* 0x000000ff0200720c */ /* 0x002fda0003f05270 */
[----:B------:R-:W-:Y:S05]  /*0510*/  @P0 BRA `(.L_x_9) ;  /* 0x0000000000480947 */ /* 0x000fea0003800000 */
[----:B------:R-:W1:Y:S01]  /*0520*/  S2UR UR5, SR_CgaCtaId ;  /* 0x00000000000579c3 */ /* 0x000e620000008800 */
[----:B------:R-:W-:Y:S01]  /*0530*/  UMOV UR7, 0x400 ;  /* 0x0000040000077882 */ /* 0x000fe20000000000 */
[----:B------:R-:W-:Y:S01]  /*0540*/  UMOV UR4, 0x1 ;  /* 0x0000000100047882 */ /* 0x000fe20000000000 */
[----:B------:R-:W-:Y:S01]  /*0550*/  ELECT P0, URZ, PT ;  /* 0x0000000000ff782f */ /* 0x000fe20003800000 */
[----:B------:R-:W-:-:S04]  /*0560*/  UIADD3 UR10, UPT, UPT, -UR4, 0x100000, URZ ;  /* 0x00100000040a7890 */ /* 0x000fc8000fffe1ff */
[----:B------:R-:W-:Y:S02]  /*0570*/  USHF.L.U32 UR11, UR10, 0xb, URZ ;  /* 0x0000000b0a0b7899 */ /* 0x000fe400080006ff */
[----:B------:R-:W-:Y:S02]  /*0580*/  USHF.L.U32 UR10, UR10, 0x1, URZ ;  /* 0x000000010a0a7899 */ /* 0x000fe400080006ff */
[----:B-1----:R-:W-:Y:S01]  /*0590*/  ULEA UR5, UR5, UR7, 0x18 ;  /* 0x0000000705057291 */ /* 0x002fe2000f8ec0ff */
[----:B------:R-:W1:Y:S11]  /*05a0*/  FENCE.VIEW.ASYNC.S ;  /* 0x00000000000073c6 */ /* 0x000e760000000000 */
[----:B-1----:R1:W3:Y:S01]  /*05b0*/  SYNCS.EXCH.64 URZ, [UR5], UR10 ;  /* 0x0000000a05ff75b2 */ /* 0x0022e20008000100 */
[----:B------:R1:W4:Y:S01]  /*05c0*/  SYNCS.EXCH.64 URZ, [UR5+0x20], UR10 ;  /* 0x0000200a05ff75b2 */ /* 0x0003220008000100 */
[----:B------:R1:W1:Y:S01]  /*05d0*/  SYNCS.EXCH.64 URZ, [UR5+0x8], UR10 ;  /* 0x0000080a05ff75b2 */ /* 0x0002620008000100 */
[----:B------:R1:W1:Y:S01]  /*05e0*/  SYNCS.EXCH.64 URZ, [UR5+0x28], UR10 ;  /* 0x0000280a05ff75b2 */ /* 0x0002620008000100 */
[----:B------:R1:W1:Y:S01]  /*05f0*/  SYNCS.EXCH.64 URZ, [UR5+0x10], UR10 ;  /* 0x0000100a05ff75b2 */ /* 0x0002620008000100 */
[----:B------:R1:W1:Y:S01]  /*0600*/  SYNCS.EXCH.64 URZ, [UR5+0x30], UR10 ;  /* 0x0000300a05ff75b2 */ /* 0x0002620008000100 */
[----:B------:R1:W1:Y:S01]  /*0610*/  SYNCS.EXCH.64 URZ, [UR5+0x18], UR10 ;  /* 0x0000180a05ff75b2 */ /* 0x0002620008000100 */
[----:B------:R1:W1:Y:S01]  /*0620*/  SYNCS.EXCH.64 URZ, [UR5+0x38], UR10 ;  /* 0x0000380a05ff75b2 */ /* 0x0002620008000100 */
[----:B------:R-:W-:Y:S01]  /*0630*/  NOP ;  /* 0x0000000000007918 */ /* 0x000fe20000000000 */
.L_x_9:
[----:B------:R-:W2:Y:S01]  /*0640*/  SHFL.IDX PT, R2, R173, RZ, 0x1f ;  /* 0x00001fffad027589 */ /* 0x000ea200000e0000 */
[----:B------:R-:W-:Y:S01]  /*0650*/  NOP ;  /* 0x0000000000007918 */ /* 0x000fe20000000000 */
[----:B--2---:R-:W-:-:S13]  /*0660*/  ISETP.NE.AND P0, PT, R2, 0x1, PT ;  /* 0x000000010200780c */ /* 0x004fda0003f05270 */
[----:B------:R-:W-:Y:S05]  /*0670*/  @P0 BRA `(.L_x_10) ;  /* 0x0000000000480947 */ /* 0x000fea0003800000 */
[----:B------:R-:W2:Y:S01]  /*0680*/  S2UR UR7, SR_CgaCtaId ;  /* 0x00000000000779c3 */ /* 0x000ea20000008800 */
[----:B------:R-:W-:Y:S01]  /*0690*/  UMOV UR9, 0x400 ;  /* 0x0000040000097882 */ /* 0x000fe20000000000 */
[----:B-1----:R-:W-:Y:S01]  /*06a0*/  UMOV UR5, 0x20 ;  /* 0x0000002000057882 */ /* 0x002fe20000000000 */
[----:B------:R-:W-:Y:S01]  /*06b0*/  UMOV UR4, 0x80 ;  /* 0x0000008000047882 */ /* 0x000fe20000000000 */
[----:B------:R-:W-:-:S04]  /*06c0*/  UIADD3 UR10, UPT, UPT, -UR5, 0x100000, URZ ;  /* 0x00100000050a7890 */ /* 0x000fc8000fffe1ff */
[----:B------:R-:W-:Y:S02]  /*06d0*/  USHF.L.U32 UR11, UR10, 0xb, URZ ;  /* 0x0000000b0a0b7899 */ /* 0x000fe400080006ff */
[----:B------:R-:W-:Y:S02]  /*06e0*/  USHF.L.U32 UR10, UR10, 0x1, URZ ;  /* 0x000000010a0a7899 */ /* 0x000fe400080006ff */
[----:B------:R-:W-:-:S04]  /*06f0*/  UIADD3 UR4, UPT, UPT, -UR4, 0x100000, URZ ;  /* 0x0010000004047890 */ /* 0x000fc8000fffe1ff */
[----:B------:R-:W-:Y:S02]  /*0700*/  USHF.L.U32 UR5, UR4, 0xb, URZ ;  /* 0x0000000b04057899 */ /* 0x000fe400080006ff */
[----:B------:R-:W-:Y:S01]  /*0710*/  USHF.L.U32 UR4, UR4, 0x1, URZ ;  /* 0x0000000104047899 */ /* 0x000fe200080006ff */
[----:B------:R-:W-:Y:S01]  /*0720*/  ELECT P0, URZ, PT ;  /* 0x0000000000ff782f */ /* 0x000fe20003800000 */
[----:B--2---:R-:W-:Y:S01]  /*0730*/  ULEA UR7, UR7, UR9, 0x18 ;  /* 0x0000000907077291 */ /* 0x004fe2000f8ec0ff */
[----:B------:R-:W1:Y:S11]  /*0740*/  FENCE.VIEW.ASYNC.S ;  /* 0x00000000000073c6 */ /* 0x000e760000000000 */
[----:B-1----:R2:W1:Y:S01]  /*0750*/  SYNCS.EXCH.64 URZ, [UR7+0x40], UR10 ;  /* 0x0000400a07ff75b2 */ /* 0x0024620008000100 */
[----:B------:R2:W1:Y:S01]  /*0760*/  SYNCS.EXCH.64 URZ, [UR7+0x50], UR4 ;  /* 0x0000500407ff75b2 */ /* 0x0004620008000100 */
[----:B------:R2:W1:Y:S01]  /*0770*/  SYNCS.EXCH.64 URZ, [UR7+0x48], UR10 ;  /* 0x0000480a07ff75b2 */ /* 0x0004620008000100 */
[----:B------:R2:W1:Y:S02]  /*0780*/  SYNCS.EXCH.64 URZ, [UR7+0x58], UR4 ;  /* 0x0000580407ff75b2 */ /* 0x0004640008000100 */
[----:B--2---:R-:W-:Y:S01]  /*0790*/  NOP ;  /* 0x0000000000007918 */ /* 0x004fe20000000000 */
.L_x_10:
[----:B------:R-:W2:Y:S01]  /*07a0*/  SHFL.IDX PT, R2, R173, RZ, 0x1f ;  /* 0x00001fffad027589 */ /* 0x000ea200000e0000 */
[----:B------:R-:W-:Y:S01]  /*07b0*/  NOP ;  /* 0x0000000000007918 */ /* 0x000fe20000000000 */
[----:B--2---:R-:W-:-:S13]  /*07c0*/  ISETP.NE.AND P0, PT, R2, 0x3, PT ;  /* 0x000000030200780c */ /* 0x004fda0003f05270 */
[----:B------:R-:W-:Y:S05]  /*07d0*/  @P0 BRA `(.L_x_11) ;  /* 0x0000000000300947 */ /* 0x000fea0003800000 */
[----:B-1----:R-:W1:Y:S01]  /*07e0*/  S2UR UR5, SR_CgaCtaId ;  /* 0x00000000000579c3 */ /* 0x002e620000008800 */
        /* <DEDUP_REMOVED lines=8> */
[----:B-1----:R2:W1:Y:S01]  /*0870*/  SYNCS.EXCH.64 URZ, [UR5+0x60], UR10 ;  /* 0x0000600a05ff75b2 */ /* 0x0024620008000100 */
[----:B------:R2:W1:Y:S02]  /*0880*/  SYNCS.EXCH.64 URZ, [UR5+0x68], UR10 ;  /* 0x0000680a05ff75b2 */ /* 0x0004640008000100 */
[----:B--2---:R-:W-:Y:S01]  /*0890*/  NOP ;  /* 0x0000000000007918 */ /* 0x004fe20000000000 */
.L_x_11:
[----:B------:R-:W2:Y:S01]  /*08a0*/  SHFL.IDX PT, R2, R173, RZ, 0x1f ;  /* 0x00001fffad027589 */ /* 0x000ea200000e0000 */
[----:B------:R-:W-:Y:S01]  /*08b0*/  NOP ;  /* 0x0000000000007918 */ /* 0x000fe20000000000 */
[----:B--2---:R-:W-:-:S13]  /*08c0*/  ISETP.NE.AND P0, PT, R2, 0x4, PT ;  /* 0x000000040200780c */ /* 0x004fda0003f05270 */
[----:B------:R-:W-:Y:S05]  /*08d0*/  @P0 BRA `(.L_x_12) ;  /* 0x00000000004c0947 */ /* 0x000fea0003800000 */
[----:B-1----:R-:W1:Y:S01]  /*08e0*/  S2UR UR5, SR_CgaCtaId ;  /* 0x00000000000579c3 */ /* 0x002e620000008800 */
[----:B------:R-:W-:Y:S01]  /*08f0*/  UMOV UR9, 0x100 ;  /* 0x0000010000097882 */ /* 0x000fe20000000000 */
[----:B------:R-:W-:Y:S01]  /*0900*/  UMOV UR7, 0x400 ;  /* 0x0000040000077882 */ /* 0x000fe20000000000 */
[----:B------:R-:W-:Y:S01]  /*0910*/  USEL UR9, UR9, 0xe0, UP2 ;  /* 0x000000e009097887 */ /* 0x000fe20009000000 */
[----:B------:R-:W-:Y:S01]  /*0920*/  UMOV UR4, 0x1 ;  /* 0x0000000100047882 */ /* 0x000fe20000000000 */
[----:B------:R-:W-:Y:S01]  /*0930*/  ELECT P0, URZ, PT ;  /* 0x0000000000ff782f */ /* 0x000fe20003800000 */
[----:B------:R-:W-:-:S04]  /*0940*/  UIADD3 UR10, UPT, UPT, -UR4, 0x100000, URZ ;  /* 0x00100000040a7890 */ /* 0x000fc8000fffe1ff */
[----:B------:R-:W-:Y:S02]  /*0950*/  USHF.L.U32 UR11, UR10, 0xb, URZ ;  /* 0x0000000b0a0b7899 */ /* 0x000fe400080006ff */
[----:B------:R-:W-:Y:S02]  /*0960*/  USHF.L.U32 UR10, UR10, 0x1, URZ ;  /* 0x000000010a0a7899 */ /* 0x000fe400080006ff */
[----:B------:R-:W-:-:S04]  /*0970*/  UIADD3 UR12, UPT, UPT, -UR9, 0x100000, URZ ;  /* 0x00100000090c7890 */ /* 0x000fc8000fffe1ff */
[----:B------:R-:W-:Y:S02]  /*0980*/  USHF.L.U32 UR13, UR12, 0xb, URZ ;  /* 0x0000000b0c0d7899 */ /* 0x000fe400080006ff */
[----:B------:R-:W-:Y:S02]  /*0990*/  USHF.L.U32 UR12, UR12, 0x1, URZ ;  /* 0x000000010c0c7899 */ /* 0x000fe400080006ff */
[----:B-1----:R-:W-:Y:S01]  /*09a0*/  ULEA UR5, UR5, UR7, 0x18 ;  /* 0x0000000705057291 */ /* 0x002fe2000f8ec0ff */
[----:B------:R-:W1:Y:S11]  /*09b0*/  FENCE.VIEW.ASYNC.S ;  /* 0x00000000000073c6 */ /* 0x000e760000000000 */
[----:B-1----:R2:W1:Y:S01]  /*09c0*/  SYNCS.EXCH.64 URZ, [UR5+0x70], UR10 ;  /* 0x0000700a05ff75b2 */ /* 0x0024620008000100 */
[----:B------:R2:W1:Y:S01]  /*09d0*/  SYNCS.EXCH.64 URZ, [UR5+0x80], UR12 ;  /* 0x0000800c05ff75b2 */ /* 0x0004620008000100 */
[----:B------:R2:W1:Y:S01]  /*09e0*/  SYNCS.EXCH.64 URZ, [UR5+0x78], UR10 ;  /* 0x0000780a05ff75b2 */ /* 0x0004620008000100 */
[----:B------:R2:W1:Y:S02]  /*09f0*/  SYNCS.EXCH.64 URZ, [UR5+0x88], UR12 ;  /* 0x0000880c05ff75b2 */ /* 0x0004640008000100 */
[----:B--2---:R-:W-:Y:S01]  /*0a00*/  NOP ;  /* 0x0000000000007918 */ /* 0x004fe20000000000 */
.L_x_12:
        /* <DEDUP_REMOVED lines=20> */
[----:B------:R2:W1:Y:S01]  /*0b50*/  SYNCS.EXCH.64 URZ, [UR7+0xb8], UR4 ;  /* 0x0000b80407ff75b2 */ /* 0x0004620008000100 */
[----:B------:R2:W1:Y:S01]  /*0b60*/  SYNCS.EXCH.64 URZ, [UR7+0xa0], UR10 ;  /* 0x0000a00a07ff75b2 */ /* 0x0004620008000100 */
[----:B------:R2:W1:Y:S01]  /*0b70*/  SYNCS.EXCH.64 URZ, [UR7+0xc0], UR4 ;  /* 0x0000c00407ff75b2 */ /* 0x0004620008000100 */
[----:B------:R2:W1:Y:S01]  /*0b80*/  SYNCS.EXCH.64 URZ, [UR7+0xa8], UR10 ;  /* 0x0000a80a07ff75b2 */ /* 0x0004620008000100 */
[----:B------:R2:W1:Y:S02]  /*0b90*/  SYNCS.EXCH.64 URZ, [UR7+0xc8], UR4 ;  /* 0x0000c80407ff75b2 */ /* 0x0004640008000100 */
[----:B--2---:R-:W-:Y:S01]  /*0ba0*/  NOP ;  /* 0x0000000000007918 */ /* 0x004fe20000000000 */
.L_x_13:
        /* <DEDUP_REMOVED lines=18> */
.L_x_14:
[----:B-1----:R-:W1:Y:S01]  /*0cd0*/  S2UR UR5, SR_CTAID.X ;  /* 0x00000000000579c3 */ /* 0x002e620000002500 */
[----:B------:R-:W-:-:S05]  /*0ce0*/  CS2R.32 R170, SR_CgaSize ;  /* 0x0000000000aa7805 */ /* 0x000fca0000008a00 */
[----:B------:R-:W-:-:S05]  /*0cf0*/  IMAD R170, R170, -0xa0, RZ ;  /* 0xffffff60aaaa7824 */ /* 0x000fca00078e02ff */
[----:B------:R-:W-:-:S14]  /*0d00*/  R2UR UR9, R170 ;  /* 0x00000000aa0972ca */ /* 0x000fdc00000e0000 */
[----:B------:R-:W2:Y:S01]  /*0d10*/  LDCU UR9, c[0x0][UR9+0x2b0] ;  /* 0x00005600090977ac */ /* 0x000ea20008000800 */
[----:B------:R-:W-:Y:S01]  /*0d20*/  NOP ;  /* 0x0000000000007918 */ /* 0x000fe20000000000 */
[----:B------:R-:W-:-:S05]  /*0d30*/  CS2R.32 R170, SR_CgaSize ;  /* 0x0000000000aa7805 */ /* 0x000fca0000008a00 */
[----:B------:R-:W-:-:S05]  /*0d40*/  IMAD R170, R170, -0xa0, RZ ;  /* 0xffffff60aaaa7824 */ /* 0x000fca00078e02ff */
[----:B------:R-:W-:-:S14]  /*0d50*/  R2UR UR7, R170 ;  /* 0x00000000aa0772ca */ /* 0x000fdc00000e0000 */
[----:B------:R-:W3:Y:S01]  /*0d60*/  LDCU UR7, c[0x0][UR7+0x2b4] ;  /* 0x00005680070777ac */ /* 0x000ee20008000800 */
[----:B------:R-:W4:Y:S08]  /*0d70*/  S2UR UR4, SR_CTAID.Y ;  /* 0x00000000000479c3 */ /* 0x000f300000002600 */
[----:B------:R-:W3:Y:S01]  /*0d80*/  LDC R9, c[0x0][0xb24] ;  /* 0x0002c900ff097b82 */ /* 0x000ee20000000800 */
[----:B-1----:R-:W-:-:S02]  /*0d90*/  I2FP.F32.U32 R5, UR5 ;  /* 0x0000000500057c45 */ /* 0x002fc40008201000 */
[----:B------:R-:W-:-:S05]  /*0da0*/  CS2R.32 R3, SR_CgaSize ;  /* 0x0000000000037805 */ /* 0x000fca0000008a00 */
[----:B------:R-:W-:-:S06]  /*0db0*/  IMAD R3, R3, -0xa0, RZ ;  /* 0xffffff6003037824 */ /* 0x000fcc00078e02ff */
[----:B------:R-:W1:Y:S01]  /*0dc0*/  LDC R3, c[0x0][R3+0x2a0] ;  /* 0x0000a80003037b82 */ /* 0x000e620000000800 */
[----:B------:R-:W-:Y:S01]  /*0dd0*/  MOV R21, UR5 ;  /* 0x0000000500157c02 */ /* 0x000fe20008000f00 */
[----:B--2---:R-:W-:Y:S01]  /*0de0*/  FMUL R5, R5, UR9 ;  /* 0x0000000905057c20 */ /* 0x004fe20008400000 */
[----:B----4-:R-:W-:Y:S02]  /*0df0*/  I2FP.F32.U32 R4, UR4 ;  /* 0x0000000400047c45 */ /* 0x010fe40008201000 */
[----:B------:R-:W-:-:S05]  /*0e00*/  CS2R.32 R2, SR_CgaSize ;  /* 0x0000000000027805 */ /* 0x000fca0000008a00 */
[----:B------:R-:W-:-:S06]  /*0e10*/  IMAD R2, R2, -0xa0, RZ ;  /* 0xffffff6002027824 */ /* 0x000fcc00078e02ff */
[----:B------:R-:W2:Y:S01]  /*0e20*/  LDC R2, c[0x0][R2+0x2a4] ;  /* 0x0000a90002027b82 */ /* 0x000ea20000000800 */
[----:B------:R-:W4:Y:S01]  /*0e30*/  F2I.U32.TRUNC.NTZ R170, R5 ;  /* 0x0000000500aa7305 */ /* 0x000f22000020f000 */
[----:B------:R-:W-:Y:S01]  /*0e40*/  MOV R20, UR4 ;  /* 0x0000000400147c02 */ /* 0x000fe20008000f00 */
[----:B---3--:R-:W-:-:S05]  /*0e50*/  FMUL R4, R4, UR7 ;  /* 0x0000000704047c20 */ /* 0x008fca0008400000 */
[----:B------:R-:W-:Y:S01]  /*0e60*/  BAR.SYNC.DEFER_BLOCKING 0x0 ;  /* 0x0000000000007b1d */ /* 0x000fe20000010000 */
[----:B------:R-:W-:-:S05]  /*0e70*/  ISETP.GE.AND P0, PT, R9, 0x1, PT ;  /* 0x000000010900780c */ /* 0x000fca0003f06270 */
[----:B------:R-:W3:Y:S02]  /*0e80*/  F2I.U32.TRUNC.NTZ R147, R4 ;  /* 0x0000000400937305 */ /* 0x000ee4000020f000 */
[----:B------:R-:W2:Y:S01]  /*0e90*/  S2UR UR36, SR_CTAID.Z ;  /* 0x00000000002479c3 */ /* 0x000ea20000002700 */
[----:B----4-:R-:W-:-:S05]  /*0ea0*/  IADD3 R170, PT, PT, -R170, RZ, RZ ;  /* 0x000000ffaaaa7210 */ /* 0x010fca0007ffe1ff */
[----:B-1----:R-:W-:Y:S01]  /*0eb0*/  IMAD R170, R3, R170, UR5 ;  /* 0x0000000503aa7e24 */ /* 0x002fe2000f8e02aa */
[----:B---3--:R-:W-:-:S05]  /*0ec0*/  IADD3 R147, PT, PT, -R147, RZ, RZ ;  /* 0x000000ff93937210 */ /* 0x008fca0007ffe1ff */
[----:B--2---:R-:W-:Y:S01]  /*0ed0*/  IMAD R147, R2, R147, UR4 ;  /* 0x0000000402937e24 */ /* 0x004fe2000f8e0293 */
[----:B------:R-:W-:Y:S06]  /*0ee0*/  @!P0 BRA `(.L_x_15) ;  /* 0x0000000000b88947 */ /* 0x000fec0003800000 */
[----:B------:R-:W1:Y:S01]  /*0ef0*/  LDC.64 R4, c[0x0][0xb18] ;  /* 0x0002c600ff047b82 */ /* 0x000e620000000a00 */
[----:B------:R-:W-:-:S07]  /*0f00*/  ISETP.NE.AND P0, PT, R9, 0x1, PT ;  /* 0x000000010900780c */ /* 0x000fce0003f05270 */
[----:B------:R-:W2:Y:S08]  /*0f10*/  LDC R10, c[0x0][0xb0c] ;  /* 0x0002c300ff0a7b82 */ /* 0x000eb00000000800 */
[----:B------:R-:W3:Y:S08]  /*0f20*/  LDC R11, c[0x0][0x370] ;  /* 0x0000dc00ff0b7b82 */ /* 0x000ef00000000800 */
[----:B------:R-:W4:Y:S01]  /*0f30*/  LDC R12, c[0x0][0x374] ;  /* 0x0000dd00ff0c7b82 */ /* 0x000f220000000800 */
[----:B-1----:R-:W-:-:S07]  /*0f40*/  ISETP.NE.AND P1, PT, R4, 0x1, PT ;  /* 0x000000010400780c */ /* 0x002fce0003f25270 */
[----:B------:R-:W3:Y:S01]  /*0f50*/  LDC.64 R6, c[0x0][0xb10] ;  /* 0x0002c400ff067b82 */ /* 0x000ee20000000a00 */
[----:B--2---:R-:W-:-:S07]  /*0f60*/  ISETP.NE.AND P2, PT, R10, 0x1, PT ;  /* 0x000000010a00780c */ /* 0x004fce0003f45270 */
[----:B------:R-:W1:Y:S08]  /*0f70*/  LDC R8, c[0x0][0xb20] ;  /* 0x0002c800ff087b82 */ /* 0x000e700000000800 */
[----:B------:R-:W2:Y:S01]  /*0f80*/  LDC.64 R2, c[0x0][0xb28] ;  /* 0x0002ca00ff027b82 */ /* 0x000ea20000000a00 */
[----:B----4-:R-:W-:-:S04]  /*0f90*/  IMAD.HI.U32 R13, R12, R5, RZ ;  /* 0x000000050c0d7227 */ /* 0x010fc800078e00ff */
[----:B------:R-:W-:-:S04]  /*0fa0*/  IMAD.HI.U32 R5, R20, R5, RZ ;  /* 0x0000000514057227 */ /* 0x000fc800078e00ff */
[----:B---3--:R-:W-:-:S04]  /*0fb0*/  IMAD.HI.U32 R14, R11, R6, RZ ;  /* 0x000000060b0e7227 */ /* 0x008fc800078e00ff */
[C---:B------:R-:W-:Y:S01]  /*0fc0*/  IMAD.HI.U32 R16, R21.reuse, R6, RZ ;  /* 0x0000000615107227 */ /* 0x040fe200078e00ff */
[-C--:B------:R-:W-:Y:S02]  /*0fd0*/  @P2 SHF.R.U32.HI R11, RZ, R7.reuse, R14 ;  /* 0x00000007ff0b2219 */ /* 0x080fe4000001160e */
[-C--:B-1----:R-:W-:Y:S02]  /*0fe0*/  @P1 SHF.R.U32.HI R12, RZ, R8.reuse, R13 ;  /* 0x00000008ff0c1219 */ /* 0x082fe4000001160d */
[----:B------:R-:W-:Y:S02]  /*0ff0*/  SHF.R.U32.HI R5, RZ, R8, R5 ;  /* 0x00000008ff057219 */ /* 0x000fe40000011605 */
[----:B------:R-:W-:Y:S02]  /*1000*/  SHF.R.U32.HI R16, RZ, R7, R16 ;  /* 0x00000007ff107219 */ /* 0x000fe40000011610 */
[----:B------:R-:W-:Y:S01]  /*1010*/  SEL R5, R20, R5, !P1 ;  /* 0x0000000514057207 */ /* 0x000fe20004800000 */
[----:B--2---:R-:W-:Y:S01]  /*1020*/  IMAD.HI.U32 R14, R12, R2, RZ ;  /* 0x000000020c0e7227 */ /* 0x004fe200078e00ff */
[----:B------:R-:W-:-:S02]  /*1030*/  SEL R7, R21, R16, !P2 ;  /* 0x0000001015077207 */ /* 0x000fc40005000000 */
[----:B------:R-:W-:Y:S01]  /*1040*/  IADD3 R13, PT, PT, -R5, RZ, RZ ;  /* 0x000000ff050d7210 */ /* 0x000fe20007ffe1ff */
[----:B------:R-:W-:Y:S01]  /*1050*/  IMAD.HI.U32 R6, R11, R2, RZ ;  /* 0x000000020b067227 */ /* 0x000fe200078e00ff */
[----:B------:R-:W-:-:S03]  /*1060*/  @P0 SHF.R.U32.HI R12, RZ, R3, R14 ;  /* 0x00000003ff0c0219 */ /* 0x000fc6000001160e */
[----:B------:R-:W-:Y:S01]  /*1070*/  IMAD R13, R4, R13, R20 ;  /* 0x0000000d040d7224 */ /* 0x000fe200078e0214 */
[----:B------:R-:W-:Y:S01]  /*1080*/  @P0 SHF.R.U32.HI R11, RZ, R3, R6 ;  /* 0x00000003ff0b0219 */ /* 0x000fe20000011606 */
[----:B------:R-:W-:-:S04]  /*1090*/  IMAD R12, R12, R9, RZ ;  /* 0x000000090c0c7224 */ /* 0x000fc800078e02ff */
[----:B------:R-:W-:Y:S01]  /*10a0*/  IMAD R6, R11, R9, RZ ;  /* 0x000000090b067224 */ /* 0x000fe200078e02ff */
[----:B------:R-:W-:-:S04]  /*10b0*/  ISETP.GE.AND P1, PT, R5, R12, PT ;  /* 0x0000000c0500720c */ /* 0x000fc80003f26270 */
[----:B------:R-:W-:Y:S01]  /*10c0*/  ISETP.GE.OR P1, PT, R7, R6, P1 ;  /* 0x000000060700720c */ /* 0x000fe20000f26670 */
[----:B------:R-:W-:-:S05]  /*10d0*/  IMAD.HI.U32 R6, R5, R2, RZ ;  /* 0x0000000205067227 */ /* 0x000fca00078e00ff */
[----:B------:R-:W-:-:S04]  /*10e0*/  SHF.R.U32.HI R6, RZ, R3, R6 ;  /* 0x00000003ff067219 */ /* 0x000fc80000011606 */
[----:B------:R-:W-:-:S03]  /*10f0*/  SEL R6, R5, R6, !P0 ;  /* 0x0000000605067207 */ /* 0x000fc60004000000 */
[----:B------:R-:W-:Y:S01]  /*1100*/  @!P1 IMAD.HI.U32 R8, R7, R2, RZ ;  /* 0x0000000207089227 */ /* 0x000fe200078e00ff */
[----:B------:R-:W-:-:S04]  /*1110*/  IADD3 R2, PT, PT, -R6, RZ, RZ ;  /* 0x000000ff06027210 */ /* 0x000fc80007ffe1ff */
[----:B------:R-:W-:Y:S01]  /*1120*/  @!P1 SHF.R.U32.HI R8, RZ, R3, R8 ;  /* 0x00000003ff089219 */ /* 0x000fe20000011608 */
[----:B------:R-:W-:-:S03]  /*1130*/  IMAD R2, R9, R2, R5 ;  /* 0x0000000209027224 */ /* 0x000fc600078e0205 */
[----:B------:R-:W-:-:S05]  /*1140*/  @!P1 SEL R3, R7, R8, !P0 ;  /* 0x0000000807039207 */ /* 0x000fca0004000000 */
[--C-:B------:R-:W-:Y:S02]  /*1150*/  @!P1 IMAD.IADD R6, R6, 0x1, -R3.reuse ;  /* 0x0000000106069824 */ /* 0x100fe400078e0a03 */
[----:B------:R-:W-:Y:S01]  /*1160*/  @!P1 IMAD R3, R2, R11, R3 ;  /* 0x0000000b02039224 */ /* 0x000fe200078e0203 */
[----:B------:R-:W-:Y:S01]  /*1170*/  IADD3 R2, PT, PT, -R7, RZ, RZ ;  /* 0x000000ff07027210 */ /* 0x000fe20007ffe1ff */
[----:B------:R-:W-:Y:S02]  /*1180*/  @!P1 IMAD R5, R6, R9, R7 ;  /* 0x0000000906059224 */ /* 0x000fe400078e0207 */
[----:B------:R-:W-:Y:S02]  /*1190*/  @!P1 IMAD.MOV.U32 R7, RZ, RZ, R3 ;  /* 0x000000ffff079224 */ /* 0x000fe400078e0003 */
[----:B------:R-:W-:Y:S02]  /*11a0*/  IMAD R2, R10, R2, R21 ;  /* 0x000000020a027224 */ /* 0x000fe400078e0215 */
[----:B------:R-:W-:-:S02]  /*11b0*/  IMAD R20, R5, R4, R13 ;  /* 0x0000000405147224 */ /* 0x000fc400078e020d */
[----:B------:R-:W-:Y:S02]  /*11c0*/  IMAD R21, R7, R10, R2 ;  /* 0x0000000a07157224 */ /* 0x000fe400078e0202 */
.L_x_15:
[----:B------:R-:W1:Y:S01]  /*11d0*/  LDCU UR4, c[0x0][0xb30] ;  /* 0x00016600ff0477ac */ /* 0x000e620008000800 */
[----:B------:R-:W2:Y:S08]  /*11e0*/  S2UR UR37, SR_CgaCtaId ;  /* 0x00000000002579c3 */ /* 0x000eb00000008800 */
[----:B------:R-:W3:Y:S01]  /*11f0*/  LDC R72, c[0x0][0xb24] ;  /* 0x0002c900ff487b82 */ /* 0x000ee20000000800 */
[----:B-1----:R-:W-:-:S09]  /*1200*/  UISETP.NE.AND UP1, UPT, UR4, 0x1, UPT ;  /* 0x000000010400788c */ /* 0x002fd2000bf25270 */
[----:B--2---:R-:W-:Y:S05]  /*1210*/  BRA.U UP1, `(.L_x_16) ;  /* 0x0000000101407547 */ /* 0x004fea000b800000 */
[----:B------:R-:W1:Y:S08]  /*1220*/  LDC.64 R4, c[0x0][0xb10] ;  /* 0x0002c400ff047b82 */ /* 0x000e700000000a00 */
[----:B------:R-:W2:Y:S08]  /*1230*/  LDC.64 R2, c[0x0][0xb18] ;  /* 0x0002c600ff027b82 */ /* 0x000eb00000000a00 */
[----:B------:R-:W4:Y:S08]  /*1240*/  LDC R6, c[0x0][0xb20] ;  /* 0x0002c800ff067b82 */ /* 0x000f300000000800 */
[----:B------:R-:W3:Y:S01]  /*1250*/  LDC R8, c[0x0][0xb0c] ;  /* 0x0002c300ff087b82 */ /* 0x000ee20000000800 */
[----:B-1----:R-:W-:-:S05]  /*1260*/  IMAD.HI.U32 R4, R21, R4, RZ ;  /* 0x0000000415047227 */ /* 0x002fca00078e00ff */
[----:B------:R-:W-:Y:S01]  /*1270*/  SHF.R.U32.HI R4, RZ, R5, R4 ;  /* 0x00000005ff047219 */ /* 0x000fe20000011604 */
[----:B--2---:R-:W-:Y:S01]  /*1280*/  IMAD.HI.U32 R3, R20, R3, RZ ;  /* 0x0000000314037227 */ /* 0x004fe200078e00ff */
[----:B------:R-:W-:-:S04]  /*1290*/  ISETP.NE.AND P0, PT, R2, 0x1, PT ;  /* 0x000000010200780c */ /* 0x000fc80003f05270 */
[----:B----4-:R-:W-:-:S04]  /*12a0*/  SHF.R.U32.HI R3, RZ, R6, R3 ;  /* 0x00000006ff037219 */ /* 0x010fc80000011603 */
[----:B------:R-:W-:Y:S02]  /*12b0*/  SEL R3, R20, R3, !P0 ;  /* 0x0000000314037207 */ /* 0x000fe40004000000 */
[----:B---3--:R-:W-:-:S04]  /*12c0*/  ISETP.NE.AND P1, PT, R8, 0x1, PT ;  /* 0x000000010800780c */ /* 0x008fc80003f25270 */
[----:B------:R-:W-:-:S05]  /*12d0*/  SEL R4, R21, R4, !P1 ;  /* 0x0000000415047207 */ /* 0x000fca0004800000 */
[----:B------:R-:W-:Y:S02]  /*12e0*/  IMAD.IADD R5, R3, 0x1, -R4 ;  /* 0x0000000103057824 */ /* 0x000fe400078e0a04 */
[----:B------:R-:W-:Y:S02]  /*12f0*/  IMAD.IADD R3, R4, 0x1, -R3 ;  /* 0x0000000104037824 */ /* 0x000fe400078e0a03 */
[----:B------:R-:W-:Y:S02]  /*1300*/  IMAD R21, R5, R8, R21 ;  /* 0x0000000805157224 */ /* 0x000fe400078e0215 */
[----:B------:R-:W-:-:S07]  /*1310*/  IMAD R20, R3, R2, R20 ;  /* 0x0000000203147224 */ /* 0x000fce00078e0214 */
.L_x_16:
[----:B------:R-:W-:Y:S01]  /*1320*/  BAR.SYNC.DEFER_BLOCKING 0x0 ;  /* 0x0000000000007b1d */ /* 0x000fe20000010000 */
[----:B------:R-:W-:Y:S01]  /*1330*/  UISETP.NE.AND UP1, UPT, UR8, 0x2, UPT ;  /* 0x000000020800788c */ /* 0x000fe2000bf25270 */
[----:B------:R-:W-:Y:S02]  /*1340*/  ISETP.NE.OR P5, PT, R0, 0x2, !P5 ;  /* 0x000000020000780c */ /* 0x000fe40006fa5670 */
[----:B------:R-:W-:-:S06]  /*1350*/  LOP3.LUT R2, R189, 0x1f, RZ, 0xc0, !PT ;  /* 0x0000001fbd027812 */ /* 0x000fcc00078ec0ff */
[----:B------:R-:W-:Y:S05]  /*1360*/  BRA.U UP1, `(.L_x_17) ;  /* 0x0000001101547547 */ /* 0x000fea000b800000 */
[----:B------:R-:W1:Y:S01]  /*1370*/  LDCU UR13, c[0x0][0x38c] ;  /* 0x00007180ff0d77ac */ /* 0x000e620008000800 */
[----:B------:R-:W2:Y:S01]  /*1380*/  LDC R9, c[0x0][0x370] ;  /* 0x0000dc00ff097b82 */ /* 0x000ea20000000800 */
[----:B------:R-:W-:Y:S01]  /*1390*/  PLOP3.LUT P1, PT, PT, PT, UP2, 0x80, 0x8 ;  /* 0x000000000008781c */ /* 0x000fe20003f2f028 */
[----:B------:R-:W-:Y:S01]  /*13a0*/  IMAD.MOV.U32 R15, RZ, RZ, 0x1 ;  /* 0x00000001ff0f7424 */ /* 0x000fe200078e00ff */
[----:B------:R-:W-:Y:S01]  /*13b0*/  ISETP.EQ.OR P4, PT, R2, RZ, P5 ;  /* 0x000000ff0200720c */ /* 0x000fe20002f82670 */
[----:B------:R-:W-:Y:S01]  /*13c0*/  IMAD.MOV.U32 R14, RZ, RZ, RZ ;  /* 0x000000ffff0e7224 */ /* 0x000fe200078e00ff */
[----:B------:R-:W-:Y:S02]  /*13d0*/  PLOP3.LUT P1, PT, P1, PT, PT, 0x8, 0x80 ;  /* 0x000000000080781c */ /* 0x000fe40000f2e170 */
[----:B------:R-:W-:Y:S01]  /*13e0*/  CS2R R12, SRZ ;  /* 0x00000000000c7805 */ /* 0x000fe2000001ff00 */
[----:B------:R-:W-:Y:S01]  /*13f0*/  IMAD.MOV.U32 R10, RZ, RZ, 0x1 ;  /* 0x00000001ff0a7424 */ /* 0x000fe200078e00ff */
[----:B------:R-:W4:Y:S01]  /*1400*/  LDC R0, c[0x0][0x374] ;  /* 0x0000dd00ff007b82 */ /* 0x000f220000000800 */
[----:B------:R-:W2:Y:S01]  /*1410*/  LDCU.64 UR22, c[0x0][0x348] ;  /* 0x00006900ff1677ac */ /* 0x000ea20008000a00 */
[----:B------:R-:W-:Y:S01]  /*1420*/  UMOV UR6, URZ ;  /* 0x000000ff00067c82 */ /* 0x000fe20008000000 */
[----:B-1----:R-:W-:-:S04]  /*1430*/  UIADD3 UR5, UPT, UPT, UR13, 0x7f, URZ ;  /* 0x0000007f0d057890 */ /* 0x002fc8000fffe0ff */
[----:B------:R-:W-:-:S04]  /*1440*/  USHF.R.S32.HI UR4, URZ, 0x1f, UR5 ;  /* 0x0000001fff047899 */ /* 0x000fc80008011405 */
[----:B------:R-:W-:-:S04]  /*1450*/  ULEA.HI UR4, UR4, UR5, URZ, 0x7 ;  /* 0x0000000504047291 */ /* 0x000fc8000f8f38ff */
[----:B------:R-:W-:Y:S02]  /*1460*/  USHF.R.S32.HI UR15, URZ, 0x7, UR4 ;  /* 0x00000007ff0f7899 */ /* 0x000fe40008011404 */
[----:B------:R-:W-:Y:S02]  /*1470*/  UIADD3 UR4, UPT, UPT, UR13, -0x1, URZ ;  /* 0xffffffff0d047890 */ /* 0x000fe4000fffe0ff */
[----:B------:R-:W-:Y:S02]  /*1480*/  UISETP.LT.U32.AND UP0, UPT, UR15, 0x4, UPT ;  /* 0x000000040f00788c */ /* 0x000fe4000bf01070 */
[----:B------:R-:W-:Y:S02]  /*1490*/  UISETP.GE.U32.AND UP1, UPT, UR4, -0xff, UPT ;  /* 0xffffff010400788c */ /* 0x000fe4000bf26070 */
[----:B------:R-:W-:Y:S02]  /*14a0*/  USEL UR14, UR15, 0x4, UP0 ;  /* 0x000000040f0e7887 */ /* 0x000fe40008000000 */
[----:B------:R-:W-:-:S02]  /*14b0*/  UIADD3 UR13, UPT, UPT, UR13, 0xfe, URZ ;  /* 0x000000fe0d0d7890 */ /* 0x000fc4000fffe0ff */
[----:B------:R-:W-:Y:S02]  /*14c0*/  UIADD3 UR5, UPT, UPT, UR14, -0x1, URZ ;  /* 0xffffffff0e057890 */ /* 0x000fe4000fffe0ff */
[----:B------:R-:W-:-:S03]  /*14d0*/  UIADD3 UR7, UPT, UPT, UR15, -UR14, URZ ;  /* 0x8000000e0f077290 */ /* 0x000fc6000fffe0ff */
[----:B------:R-:W-:-:S04]  /*14e0*/  @UP1 UIADD3 UR5, UPT, UPT, UR14, URZ, URZ ;  /* 0x000000ff0e051290 */ /* 0x000fc8000fffe0ff */
[----:B--2---:R-:W-:-:S12]  /*14f0*/  UIADD3 UR5, UPT, UPT, UR5, 0x1, URZ ;  /* 0x0000000105057890 */ /* 0x004fd8000fffe0ff */
.L_x_35:
[----:B------:R-:W-:Y:S01]  /*1500*/  UISETP.NE.AND UP0, UPT, UR37, URZ, UPT ;  /* 0x000000ff2500728c */ /* 0x000fe2000bf05270 */
[----:B------:R-:W1:Y:S08]  /*1510*/  S2UR UR37, SR_CgaCtaId ;  /* 0x00000000002579c3 */ /* 0x000e700000008800 */
[----:B------:R-:W-:Y:S05]  /*1520*/  BRA.U UP0, `(.L_x_18) ;  /* 0x0000000100347547 */ /* 0x000fea000b800000 */
[----:B------:R-:W2:Y:S01]  /*1530*/  S2R R2, SR_CgaCtaId ;  /* 0x0000000000027919 */ /* 0x000ea20000008800 */
[----:B------:R-:W-:-:S04]  /*1540*/  MOV R3, 0x400 ;  /* 0x0000040000037802 */ /* 0x000fc80000000f00 */
[----:B--2---:R-:W-:Y:S02]  /*1550*/  LEA R3, R2, R3, 0x18 ;  /* 0x0000000302037211 */ /* 0x004fe400078ec0ff */
[----:B------:R-:W-:-:S03]  /*1560*/  SHF.L.U32 R2, R10, 0x1f, RZ ;  /* 0x0000001f0a027819 */ /* 0x000fc600000006ff */
[----:B------:R-:W-:-:S04]  /*1570*/  IMAD R3, R12, 0x8, R3 ;  /* 0x000000080c037824 */ /* 0x000fc800078e0203 */
[----:B------:R-:W2:Y:S02]  /*1580*/  SYNCS.PHASECHK.TRANS64.TRYWAIT P0, [R3+URZ+0xe0], R2 ;  /* 0x0000e002030075a7 */ /* 0x000ea400080011ff */
[----:B--2---:R-:W-:Y:S05]  /*1590*/  @!P0 BRA `(.L_x_19) ;  /* 0x0000006c00148947 */ /* 0x004fea0003800000 */
.L_x_106:
[----:B------:R-:W-:Y:S01]  /*15a0*/  VIADD R12, R12, 0x1 ;  /* 0x000000010c0c7836 */ /* 0x000fe20000000000 */
[----:B------:R2:W-:Y:S04]  /*15b0*/  SYNCS.ARRIVE.TRANS64.A1T0 RZ, [R3+URZ+0xd0], RZ ;  /* 0x0000d0ff03ff79a7 */ /* 0x0005e800081000ff */
[----:B------:R-:W-:-:S04]  /*15c0*/  ISETP.NE.AND P0, PT, R12, 0x2, PT ;  /* 0x000000020c00780c */ /* 0x000fc80003f05270 */
[----:B------:R-:W-:Y:S02]  /*15d0*/  SEL R12, R12, RZ, P0 ;  /* 0x000000ff0c0c7207 */ /* 0x000fe40000000000 */
[----:B--2---:R-:W-:-:S04]  /*15e0*/  SEL R3, RZ, 0x1, P0 ;  /* 0x00000001ff037807 */ /* 0x004fc80000000000 */
[----:B------:R-:W-:-:S07]  /*15f0*/  LOP3.LUT R10, R10, R3, RZ, 0x3c, !PT ;  /* 0x000000030a0a7212 */ /* 0x000fce00078e3cff */
.L_x_18:
[----:B------:R-:W-:Y:S01]  /*1600*/  UMOV UR4, 0x400 ;  /* 0x0000040000047882 */ /* 0x000fe20000000000 */
[----:B------:R-:W-:Y:S01]  /*1610*/  SHF.L.U32 R2, R15, 0x1f, RZ ;  /* 0x0000001f0f027819 */ /* 0x000fe200000006ff */
[----:B-1----:R-:W-:Y:S01]  /*1620*/  ULEA UR4, UR37, UR4, 0x18 ;  /* 0x0000000425047291 */ /* 0x002fe2000f8ec0ff */
[----:B------:R-:W-:Y:S01]  /*1630*/  R2UR UR35, R21 ;  /* 0x00000000152372ca */ /* 0x000fe200000e0000 */
[----:B------:R-:W-:Y:S01]  /*1640*/  UISETP.GE.U32.AND UP0, UPT, UR13, 0xff, UPT ;  /* 0x000000ff0d00788c */ /* 0x000fe2000bf06070 */
[----:B------:R-:W-:Y:S01]  /*1650*/  R2UR UR11, R20 ;  /* 0x00000000140b72ca */ /* 0x000fe200000e0000 */
[----:B------:R-:W-:Y:S01]  /*1660*/  ULEA UR8, UR6, UR4, 0x3 ;  /* 0x0000000406087291 */ /* 0x000fe2000f8e18ff */
[----:B------:R-:W-:-:S08]  /*1670*/  UMOV UR24, URZ ;  /* 0x000000ff00187c82 */ /* 0x000fd00008000000 */
[----:B------:R1:W2:Y:S01]  /*1680*/  SYNCS.PHASECHK.TRANS64.TRYWAIT P0, [UR8+0x20], R2 ;  /* 0x00002002ff0075a7 */ /* 0x0002a20008001108 */
[----:B------:R-:W-:Y:S02]  /*1690*/  USHF.L.U32 UR35, UR35, 0x7, URZ ;  /* 0x0000000723237899 */ /* 0x000fe400080006ff */
[----:B------:R-:W-:Y:S01]  /*16a0*/  USHF.L.U32 UR11, UR11, 0x7, URZ ;  /* 0x000000070b0b7899 */ /* 0x000fe200080006ff */
[----:B------:R-:W-:Y:S11]  /*16b0*/  BRA.U !UP0, `(.L_x_20) ;  /* 0x0000000108a47547 */ /* 0x000ff6000b800000 */
[----:B------:R-:W-:Y:S01]  /*16c0*/  UMOV UR16, URZ ;  /* 0x000000ff00107c82 */ /* 0x000fe20008000000 */
[----:B------:R-:W-:-:S05]  /*16d0*/  UMOV UR17, UR6 ;  /* 0x0000000600117c82 */ /* 0x000fca0008000000 */
.L_x_25:
[----:B-1----:R-:W-:Y:S01]  /*16e0*/  ULEA UR33, UR17, UR4, 0x3 ;  /* 0x0000000411217291 */ /* 0x002fe2000f8e18ff */
[----:B--2---:R-:W-:Y:S01]  /*16f0*/  @!P5 MOV R3, 0x8000 ;  /* 0x000080000003d802 */ /* 0x004fe20000000f00 */
[----:B--2---:R-:W-:Y:S10]  /*1700*/  @P0 BRA `(.L_x_21) ;  /* 0x00000000000c0947 */ /* 0x004ff40003800000 */
[----:B------:R-:W-:-:S04]  /*1710*/  SHF.L.U32 R5, R15, 0x1f, RZ ;  /* 0x0000001f0f057819 */ /* 0x000fc800000006ff */
[----:B------:R-:W2:Y:S02]  /*1720*/  SYNCS.PHASECHK.TRANS64.TRYWAIT P0, [UR33+0x20], R5 ;  /* 0x00002005ff0075a7 */ /* 0x000ea40008001121 */
[----:B--2---:R-:W-:Y:S05]  /*1730*/  @!P0 BRA `(.L_x_22) ;  /* 0x0000006800c08947 */ /* 0x004fea0003800000 */
.L_x_21:
[----:B------:R2:W-:Y:S01]  /*1740*/  @!P5 SYNCS.ARRIVE.TRANS64 RZ, [UR33], R3 ;  /* 0x00000003ffffd9a7 */ /* 0x0005e20008000021 */
[----:B------:R-:W-:Y:S04]  /*1750*/  BSSY.RECONVERGENT B0, `(.L_x_23) ;  /* 0x0000003000007945 */ /* 0x000fe80003800200 */
[----:B------:R-:W-:Y:S05]  /*1760*/  @P4 BRA `(.L_x_24) ;  /* 0x0000000000044947 */ /* 0x000fea0003800000 */
[----:B------:R-:W-:Y:S05]  /*1770*/  BPT.TRAP 0x1 ;  /* 0x000000040000795c */ /* 0x000fea0000300000 */
.L_x_24:
[----:B------:R-:W-:Y:S05]  /*1780*/  BSYNC.RECONVERGENT B0 ;  /* 0x0000000000007941 */ /* 0x000fea0003800200 */
.L_x_23:
[----:B------:R-:W-:Y:S02]  /*1790*/  UIADD3 UR6, UPT, UPT, UR17, 0x1, URZ ;  /* 0x0000000111067890 */ /* 0x000fe4000fffe0ff */
[----:B------:R-:W-:Y:S02]  /*17a0*/  UIADD3 UR26, UP1, UPT, UR22, 0x80, URZ ;  /* 0x00000080161a7890 */ /* 0x000fe4000ff3e0ff */
[----:B------:R-:W-:Y:S02]  /*17b0*/  UISETP.NE.AND UP0, UPT, UR6, 0x4, UPT ;  /* 0x000000040600788c */ /* 0x000fe4000bf05270 */
[----:B------:R-:W-:Y:S02]  /*17c0*/  USHF.L.U32 UR34, UR16, 0x7, URZ ;  /* 0x0000000710227899 */ /* 0x000fe400080006ff */
[----:B------:R-:W-:Y:S02]  /*17d0*/  USEL UR9, URZ, 0x1, UP0 ;  /* 0x00000001ff097887 */ /* 0x000fe40008000000 */
[----:B------:R-:W-:-:S02]  /*17e0*/  USEL UR6, UR6, URZ, UP0 ;  /* 0x000000ff06067287 */ /* 0x000fc40008000000 */
[----:B------:R-:W-:Y:S02]  /*17f0*/  UIADD3 UR20, UP0, UPT, UR22, 0x180, URZ ;  /* 0x0000018016147890 */ /* 0x000fe4000ff1e0ff */
[----:B------:R-:W-:Y:S01]  /*1800*/  ULEA UR8, UR6, UR4, 0x3 ;  /* 0x0000000406087291 */ /* 0x000fe2000f8e18ff */
[----:B------:R-:W-:Y:S01]  /*1810*/  LOP3.LUT R15, R15, UR9, RZ, 0x3c, !PT ;  /* 0x000000090f0f7c12 */ /* 0x000fe2000f8e3cff */
[----:B------:R-:W-:Y:S02]  /*1820*/  UIADD3.X UR27, UPT, UPT, URZ, UR23, URZ, UP1, !UPT ;  /* 0x00000017ff1b7290 */ /* 0x000fe40008ffe4ff */
[----:B------:R-:W-:Y:S01]  /*1830*/  UIADD3.X UR21, UPT, UPT, URZ, UR23, URZ, UP0, !UPT ;  /* 0x00000017ff157290 */ /* 0x000fe200087fe4ff */
[----:B-1----:R-:W-:Y:S01]  /*1840*/  SHF.L.U32 R2, R15, 0x1f, RZ ;  /* 0x0000001f0f027819 */ /* 0x002fe200000006ff */
[----:B------:R-:W-:Y:S01]  /*1850*/  UMOV UR18, 0x0 ;  /* 0x0000000000127882 */ /* 0x000fe20000000000 */
[----:B------:R-:W-:Y:S01]  /*1860*/  UMOV UR19, 0x10000000 ;  /* 0x1000000000137882 */ /* 0x000fe20000000000 */
[----:B------:R-:W-:Y:S01]  /*1870*/  UMOV UR12, UR36 ;  /* 0x00000024000c7c82 */ /* 0x000fe20008000000 */
[----:B------:R1:W1:Y:S01]  /*1880*/  SYNCS.PHASECHK.TRANS64.TRYWAIT P0, [UR8+0x20], R2 ;  /* 0x00002002ff0075a7 */ /* 0x0002620008001108 */
[----:B------:R-:W-:Y:S01]  /*1890*/  ULEA UR8, UR17, UR4, 0xe ;  /* 0x0000000411087291 */ /* 0x000fe2000f8e70ff */
[----:B------:R-:W-:Y:S01]  /*18a0*/  UMOV UR9, UR33 ;  /* 0x0000002100097c82 */ /* 0x000fe20008000000 */
[----:B------:R-:W-:-:S02]  /*18b0*/  UMOV UR10, UR34 ;  /* 0x00000022000a7c82 */ /* 0x000fc40008000000 */
[----:B------:R-:W-:Y:S02]  /*18c0*/  UIADD3 UR32, UPT, UPT, UR8, 0x8400, URZ ;  /* 0x0000840008207890 */ /* 0x000fe4000fffe0ff */
[----:B------:R-:W-:Y:S02]  /*18d0*/  UIADD3 UR8, UPT, UPT, UR8, 0x18400, URZ ;  /* 0x0001840008087890 */ /* 0x000fe4000fffe0ff */
[----:B------:R-:W-:Y:S01]  /*18e0*/  UIADD3 UR16, UPT, UPT, UR16, 0x1, URZ ;  /* 0x0000000110107890 */ /* 0x000fe2000fffe0ff */
[----:B------:R-:W-:Y:S01]  /*18f0*/  UMOV UR24, UR5 ;  /* 0x0000000500187c82 */ /* 0x000fe20008000000 */
[----:B------:R-:W-:Y:S02]  /*1900*/  UMOV UR17, UR6 ;  /* 0x0000000600117c82 */ /* 0x000fe40008000000 */
[----:B------:R-:W-:Y:S01]  /*1910*/  UISETP.NE.AND UP0, UPT, UR16, UR5, UPT ;  /* 0x000000051000728c */ /* 0x000fe2000bf05270 */
[----:B------:R1:W-:Y:S02]  /*1920*/  UTMALDG.3D [UR32], [UR26], desc[UR18] ;  /* 0x000012201a0075b4 */ /* 0x0003e40008011000 */
[----:B------:R1:W-:Y:S06]  /*1930*/  UTMALDG.3D [UR8], [UR20], desc[UR18] ;  /* 0x00001208140075b4 */ /* 0x0003ec0008011000 */
[----:B------:R-:W-:Y:S05]  /*1940*/  BRA.U UP0, `(.L_x_25) ;  /* 0xfffffffd00647547 */ /* 0x000fea000b83ffff */
.L_x_20:
[----:B-1----:R-:W-:Y:S01]  /*1950*/  ULEA UR8, UR6, UR4, 0x3 ;  /* 0x0000000406087291 */ /* 0x002fe2000f8e18ff */
[----:B------:R-:W-:Y:S01]  /*1960*/  SHF.L.U32 R2, R15, 0x1f, RZ ;  /* 0x0000001f0f027819 */ /* 0x000fe200000006ff */
[----:B------:R-:W-:Y:S01]  /*1970*/  @!P1 SYNCS.ARRIVE.TRANS64.A1T0 RZ, [UR4+0x68], RZ ;  /* 0x000068ffffff99a7 */ /* 0x000fe20008100004 */
[----:B------:R-:W-:-:S06]  /*1980*/  UISETP.GT.AND UP0, UPT, UR15, UR14, UPT ;  /* 0x0000000e0f00728c */ /* 0x000fcc000bf04270 */
[----:B--2---:R1:W2:Y:S03]  /*1990*/  SYNCS.PHASECHK.TRANS64.TRYWAIT P0, [UR8+0x20], R2 ;  /* 0x00002002ff0075a7 */ /* 0x0042a60008001108 */
[----:B------:R-:W-:Y:S05]  /*19a0*/  BRA.U !UP0, `(.L_x_26) ;  /* 0x0000000108a87547 */ /* 0x000fea000b800000 */
[----:B------:R-:W-:Y:S01]  /*19b0*/  UIADD3 UR21, UPT, UPT, UR7, UR24, URZ ;  /* 0x0000001807157290 */ /* 0x000fe2000fffe0ff */
[----:B------:R-:W-:-:S11]  /*19c0*/  UMOV UR25, UR6 ;  /* 0x0000000600197c82 */ /* 0x000fd60008000000 */
.L_x_31:
[----:B-1----:R-:W-:Y:S01]  /*19d0*/  ULEA UR17, UR25, UR4, 0x3 ;  /* 0x0000000419117291 */ /* 0x002fe2000f8e18ff */
[----:B--2---:R-:W-:Y:S01]  /*19e0*/  @!P5 MOV R3, 0x8000 ;  /* 0x000080000003d802 */ /* 0x004fe20000000f00 */
[----:B--2---:R-:W-:Y:S10]  /*19f0*/  @P0 BRA `(.L_x_27) ;  /* 0x00000000000c0947 */ /* 0x004ff40003800000 */
[----:B------:R-:W-:-:S04]  /*1a00*/  SHF.L.U32 R5, R15, 0x1f, RZ ;  /* 0x0000001f0f057819 */ /* 0x000fc800000006ff */
[----:B------:R-:W2:Y:S02]  /*1a10*/  SYNCS.PHASECHK.TRANS64.TRYWAIT P0, [UR17+0x20], R5 ;  /* 0x00002005ff0075a7 */ /* 0x000ea40008001111 */
[----:B--2---:R-:W-:Y:S05]  /*1a20*/  @!P0 BRA `(.L_x_28) ;  /* 0x00000068001c8947 */ /* 0x004fea0003800000 */
.L_x_27:
[----:B------:R2:W-:Y:S01]  /*1a30*/  @!P5 SYNCS.ARRIVE.TRANS64 RZ, [UR17], R3 ;  /* 0x00000003ffffd9a7 */ /* 0x0005e20008000011 */
[----:B------:R-:W-:Y:S04]  /*1a40*/  BSSY.RECONVERGENT B0, `(.L_x_29) ;  /* 0x0000003000007945 */ /* 0x000fe80003800200 */
[----:B------:R-:W-:Y:S05]  /*1a50*/  @P4 BRA `(.L_x_30) ;  /* 0x0000000000044947 */ /* 0x000fea0003800000 */
[----:B------:R-:W-:Y:S05]  /*1a60*/  BPT.TRAP 0x1 ;  /* 0x000000040000795c */ /* 0x000fea0000300000 */
.L_x_30:
[----:B------:R-:W-:Y:S05]  /*1a70*/  BSYNC.RECONVERGENT B0 ;  /* 0x0000000000007941 */ /* 0x000fea0003800200 */
.L_x_29:
        /* <DEDUP_REMOVED lines=20> */
[----:B------:R-:W-:Y:S01]  /*1bc0*/  UIADD3 UR8, UPT, UPT, UR8, 0x18400, URZ ;  /* 0x0001840008087890 */ /* 0x000fe2000fffe0ff */
[----:B------:R-:W-:Y:S01]  /*1bd0*/  UMOV UR9, UR17 ;  /* 0x0000001100097c82 */ /* 0x000fe20008000000 */
[----:B------:R-:W-:Y:S01]  /*1be0*/  UMOV UR10, UR18 ;  /* 0x00000012000a7c82 */ /* 0x000fe20008000000 */
[----:B------:R-:W-:Y:S01]  /*1bf0*/  UIADD3 UR24, UPT, UPT, UR24, 0x1, URZ ;  /* 0x0000000118187890 */ /* 0x000fe2000fffe0ff */
[----:B------:R-:W-:-:S03]  /*1c00*/  UMOV UR25, UR6 ;  /* 0x0000000600197c82 */ /* 0x000fc60008000000 */
[----:B------:R1:W-:Y:S01]  /*1c10*/  UTMALDG.3D [UR16], [UR30], desc[UR26] ;  /* 0x00001a101e0075b4 */ /* 0x0003e20008011000 */
[----:B------:R-:W-:Y:S01]  /*1c20*/  UISETP.NE.AND UP0, UPT, UR24, UR21, UPT ;  /* 0x000000151800728c */ /* 0x000fe2000bf05270 */
[----:B------:R1:W-:Y:S08]  /*1c30*/  UTMALDG.3D [UR8], [UR28], desc[UR26] ;  /* 0x00001a081c0075b4 */ /* 0x0003f00008011000 */
[----:B------:R-:W-:Y:S05]  /*1c40*/  BRA.U UP0, `(.L_x_31) ;  /* 0xfffffffd00607547 */ /* 0x000fea000b83ffff */
.L_x_26:
[C---:B-1----:R-:W-:Y:S01]  /*1c50*/  LEA R2, R14.reuse, UR4, 0x3 ;  /* 0x000000040e027c11 */ /* 0x042fe2000f8e18ff */
[----:B------:R-:W-:Y:S01]  /*1c60*/  NOP ;  /* 0x0000000000007918 */ /* 0x000fe20000000000 */
[----:B--2---:R-:W-:Y:S02]  /*1c70*/  SHF.L.U32 R3, R13, 0x1f, RZ ;  /* 0x0000001f0d037819 */ /* 0x004fe400000006ff */
[----:B------:R-:W-:Y:S02]  /*1c80*/  LEA R4, R14, UR4, 0x4 ;  /* 0x000000040e047c11 */ /* 0x000fe4000f8e20ff */
[----:B------:R-:W1:Y:S02]  /*1c90*/  SYNCS.PHASECHK.TRANS64.TRYWAIT P0, [R2+URZ+0x70], R3 ;  /* 0x00007003020075a7 */ /* 0x000e6400080011ff */
[----:B-1----:R-:W-:Y:S05]  /*1ca0*/  @!P0 BRA `(.L_x_32) ;  /* 0x0000006400948947 */ /* 0x002fea0003800000 */
.L_x_109:
[----:B------:R-:W2:Y:S01]  /*1cb0*/  LDS.128 R4, [R4+0x100] ;  /* 0x0001000004047984 */ /* 0x000ea20000000c00 */
[----:B---3--:R-:W-:Y:S01]  /*1cc0*/  ISETP.GE.AND P0, PT, R72, 0x1, PT ;  /* 0x000000014800780c */ /* 0x008fe20003f06270 */
[----:B-1----:R-:W-:Y:S01]  /*1cd0*/  VIADD R2, R2, 0x80 ;  /* 0x0000008002027836 */ /* 0x002fe20000000000 */
[----:B------:R-:W-:Y:S01]  /*1ce0*/  @!PT LDS RZ, [RZ] ;  /* 0x00000000fffff984 */ /* 0x000fe20000000800 */
[----:B------:R-:W-:Y:S01]  /*1cf0*/  @!PT LDS RZ, [RZ] ;  /* 0x00000000fffff984 */ /* 0x000fe20000000800 */
[----:B------:R-:W-:Y:S01]  /*1d00*/  @!PT LDS RZ, [RZ] ;  /* 0x00000000fffff984 */ /* 0x000fe20000000800 */
[----:B------:R-:W-:Y:S01]  /*1d10*/  @!PT LDS RZ, [RZ] ;  /* 0x00000000fffff984 */ /* 0x000fe20000000800 */
[----:B------:R1:W-:Y:S06]  /*1d20*/  MEMBAR.ALL.CTA ;  /* 0x0000000000007992 */ /* 0x0003ec0000008000 */
[----:B-1----:R-:W1:Y:S01]  /*1d30*/  FENCE.VIEW.ASYNC.S ;  /* 0x00000000000073c6 */ /* 0x002e620000000000 */
[----:B------:R-:W-:-:S04]  /*1d40*/  PRMT R2, RZ, 0x654, R2 ;  /* 0x00000654ff027816 */ /* 0x000fc80000000002 */
[----:B-1----:R1:W-:Y:S01]  /*1d50*/  SYNCS.ARRIVE.TRANS64.RED.A1T0 RZ, [R2+URZ], RZ ;  /* 0x000000ff02ff79a7 */ /* 0x0023e200081004ff */
[----:B--2---:R-:W-:-:S13]  /*1d60*/  LOP3.LUT P2, RZ, R6, 0x1, RZ, 0xc0, !PT ;  /* 0x0000000106ff7812 */ /* 0x004fda000784c0ff */
[----:B------:R-:W-:Y:S01]  /*1d70*/  @P2 SHF.R.U32.HI R3, RZ, 0x10, R5 ;  /* 0x00000010ff032819 */ /* 0x000fe20000011605 */
[----:B------:R-:W-:Y:S01]  /*1d80*/  VOTEU.ANY UP0, P2 ;  /* 0x0000000000ff7886 */ /* 0x000fe20001000100 */
[----:B------:R-:W-:Y:S02]  /*1d90*/  @P2 MOV R11, R4 ;  /* 0x00000004000b2202 */ /* 0x000fe40000000f00 */
[----:B------:R-:W-:Y:S02]  /*1da0*/  @P2 R2UR.BROADCAST UR8, R3 ;  /* 0x00000000030822ca */ /* 0x000fe400008e0000 */
[----:B------:R-:W-:-:S11]  /*1db0*/  @P2 LOP3.LUT R8, R5, 0xffff, RZ, 0xc0, !PT ;  /* 0x0000ffff05082812 */ /* 0x000fd600078ec0ff */
[----:B------:R-:W-:Y:S01]  /*1dc0*/  @UP0 UMOV UR36, UR8 ;  /* 0x0000000800240c82 */ /* 0x000fe20008000000 */
[----:B-1----:R-:W-:Y:S05]  /*1dd0*/  @!P0 BRA `(.L_x_33) ;  /* 0x0000000000b88947 */ /* 0x002fea0003800000 */
[----:B------:R-:W4:Y:S01]  /*1de0*/  LDC.64 R4, c[0x0][0xb18] ;  /* 0x0002c600ff047b82 */ /* 0x000f220000000a00 */
[----:B------:R-:W-:-:S07]  /*1df0*/  ISETP.NE.AND P3, PT, R72, 0x1, PT ;  /* 0x000000014800780c */ /* 0x000fce0003f65270 */
[----:B------:R-:W1:Y:S08]  /*1e00*/  LDC.64 R6, c[0x0][0xb10] ;  /* 0x0002c400ff067b82 */ /* 0x000e700000000a00 */
[----:B------:R-:W2:Y:S08]  /*1e10*/  LDC R16, c[0x0][0xb20] ;  /* 0x0002c800ff107b82 */ /* 0x000eb00000000800 */
[----:B------:R-:W3:Y:S01]  /*1e20*/  LDC R18, c[0x0][0xb0c] ;  /* 0x0002c300ff127b82 */ /* 0x000ee20000000800 */
[----:B----4-:R-:W-:Y:S01]  /*1e30*/  IMAD.HI.U32 R17, R0, R5, RZ ;  /* 0x0000000500117227 */ /* 0x010fe200078e00ff */
[----:B------:R-:W-:-:S03]  /*1e40*/  ISETP.NE.AND P0, PT, R4, 0x1, PT ;  /* 0x000000010400780c */ /* 0x000fc60003f05270 */
[----:B------:R-:W-:-:S03]  /*1e50*/  IMAD.HI.U32 R5, R8, R5, RZ ;  /* 0x0000000508057227 */ /* 0x000fc600078e00ff */
[----:B------:R-:W4:Y:S01]  /*1e60*/  LDC.64 R2, c[0x0][0xb28] ;  /* 0x0002ca00ff027b82 */ /* 0x000f220000000a00 */
[----:B-1----:R-:W-:-:S04]  /*1e70*/  IMAD.HI.U32 R20, R9, R6, RZ ;  /* 0x0000000609147227 */ /* 0x002fc800078e00ff */
[----:B------:R-:W-:Y:S01]  /*1e80*/  IMAD.HI.U32 R22, R11, R6, RZ ;  /* 0x000000060b167227 */ /* 0x000fe200078e00ff */
[----:B------:R-:W-:Y:S02]  /*1e90*/  SHF.R.U32.HI R20, RZ, R7, R20 ;  /* 0x00000007ff147219 */ /* 0x000fe40000011614 */
[-C--:B--2---:R-:W-:Y:S02]  /*1ea0*/  SHF.R.U32.HI R17, RZ, R16.reuse, R17 ;  /* 0x00000010ff117219 */ /* 0x084fe40000011611 */
[----:B------:R-:W-:Y:S02]  /*1eb0*/  SHF.R.U32.HI R5, RZ, R16, R5 ;  /* 0x00000010ff057219 */ /* 0x000fe40000011605 */
[----:B------:R-:W-:Y:S02]  /*1ec0*/  SEL R17, R0, R17, !P0 ;  /* 0x0000001100117207 */ /* 0x000fe40004000000 */
[----:B------:R-:W-:Y:S02]  /*1ed0*/  SHF.R.U32.HI R22, RZ, R7, R22 ;  /* 0x00000007ff167219 */ /* 0x000fe40000011616 */
[----:B---3--:R-:W-:-:S02]  /*1ee0*/  ISETP.NE.AND P1, PT, R18, 0x1, PT ;  /* 0x000000011200780c */ /* 0x008fc40003f25270 */
[----:B------:R-:W-:Y:S02]  /*1ef0*/  SEL R5, R8, R5, !P0 ;  /* 0x0000000508057207 */ /* 0x000fe40004000000 */
[----:B------:R-:W-:Y:S02]  /*1f00*/  SEL R19, R9, R20, !P1 ;  /* 0x0000001409137207 */ /* 0x000fe40004800000 */
[----:B------:R-:W-:Y:S01]  /*1f10*/  SEL R7, R11, R22, !P1 ;  /* 0x000000160b077207 */ /* 0x000fe20004800000 */
[----:B----4-:R-:W-:-:S04]  /*1f20*/  IMAD.HI.U32 R20, R17, R2, RZ ;  /* 0x0000000211147227 */ /* 0x010fc800078e00ff */
[----:B------:R-:W-:Y:S01]  /*1f30*/  IMAD.HI.U32 R6, R19, R2, RZ ;  /* 0x0000000213067227 */ /* 0x000fe200078e00ff */
[----:B------:R-:W-:-:S04]  /*1f40*/  @P3 SHF.R.U32.HI R17, RZ, R3, R20 ;  /* 0x00000003ff113219 */ /* 0x000fc80000011614 */
[----:B------:R-:W-:Y:S01]  /*1f50*/  @P3 SHF.R.U32.HI R19, RZ, R3, R6 ;  /* 0x00000003ff133219 */ /* 0x000fe20000011606 */
[----:B------:R-:W-:-:S04]  /*1f60*/  IMAD R17, R72, R17, RZ ;  /* 0x0000001148117224 */ /* 0x000fc800078e02ff */
[----:B------:R-:W-:Y:S01]  /*1f70*/  IMAD R6, R72, R19, RZ ;  /* 0x0000001348067224 */ /* 0x000fe200078e02ff */
[C---:B------:R-:W-:Y:S02]  /*1f80*/  ISETP.GE.AND P0, PT, R5.reuse, R17, PT ;  /* 0x000000110500720c */ /* 0x040fe40003f06270 */
[----:B------:R-:W-:Y:S02]  /*1f90*/  IADD3 R17, PT, PT, -R5, RZ, RZ ;  /* 0x000000ff05117210 */ /* 0x000fe40007ffe1ff */
[----:B------:R-:W-:Y:S01]  /*1fa0*/  ISETP.GE.OR P0, PT, R7, R6, P0 ;  /* 0x000000060700720c */ /* 0x000fe20000706670 */
[----:B------:R-:W-:-:S04]  /*1fb0*/  IMAD.HI.U32 R6, R5, R2, RZ ;  /* 0x0000000205067227 */ /* 0x000fc800078e00ff */
[----:B------:R-:W-:Y:S01]  /*1fc0*/  IMAD R8, R4, R17, R8 ;  /* 0x0000001104087224 */ /* 0x000fe200078e0208 */
[----:B------:R-:W-:-:S04]  /*1fd0*/  SHF.R.U32.HI R6, RZ, R3, R6 ;  /* 0x00000003ff067219 */ /* 0x000fc80000011606 */
[----:B------:R-:W-:-:S03]  /*1fe0*/  SEL R6, R5, R6, !P3 ;  /* 0x0000000605067207 */ /* 0x000fc60005800000 */
[----:B------:R-:W-:-:S04]  /*1ff0*/  @!P0 IMAD.HI.U32 R16, R7, R2, RZ ;  /* 0x0000000207108227 */ /* 0x000fc800078e00ff */
[----:B------:R-:W-:Y:S01]  /*2000*/  IMAD.MOV R2, RZ, RZ, -R6 ;  /* 0x000000ffff027224 */ /* 0x000fe200078e0a06 */
[----:B------:R-:W-:-:S03]  /*2010*/  @!P0 SHF.R.U32.HI R16, RZ, R3, R16 ;  /* 0x00000003ff108219 */ /* 0x000fc60000011610 */
[----:B------:R-:W-:Y:S01]  /*2020*/  IMAD R2, R72, R2, R5 ;  /* 0x0000000248027224 */ /* 0x000fe200078e0205 */
        /* <DEDUP_REMOVED lines=9> */
.L_x_33:
[----:B------:R-:W1:Y:S02]  /*20c0*/  LDCU UR8, c[0x0][0xb30] ;  /* 0x00016600ff0877ac */ /* 0x000e640008000800 */
[----:B-1----:R-:W-:-:S09]  /*20d0*/  UISETP.NE.AND UP0, UPT, UR8, 0x1, UPT ;  /* 0x000000010800788c */ /* 0x002fd2000bf05270 */
[----:B------:R-:W-:Y:S05]  /*20e0*/  BRA.U UP0, `(.L_x_34) ;  /* 0x0000000100407547 */ /* 0x000fea000b800000 */
[----:B------:R-:W1:Y:S08]  /*20f0*/  LDC.64 R4, c[0x0][0xb10] ;  /* 0x0002c400ff047b82 */ /* 0x000e700000000a00 */
[----:B------:R-:W2:Y:S08]  /*2100*/  LDC.64 R2, c[0x0][0xb18] ;  /* 0x0002c600ff027b82 */ /* 0x000eb00000000a00 */
[----:B------:R-:W3:Y:S08]  /*2110*/  LDC R6, c[0x0][0xb20] ;  /* 0x0002c800ff067b82 */ /* 0x000ef00000000800 */
[----:B------:R-:W4:Y:S01]  /*2120*/  LDC R16, c[0x0][0xb0c] ;  /* 0x0002c300ff107b82 */ /* 0x000f220000000800 */
[----:B-1----:R-:W-:-:S05]  /*2130*/  IMAD.HI.U32 R4, R11, R4, RZ ;  /* 0x000000040b047227 */ /* 0x002fca00078e00ff */
[----:B------:R-:W-:Y:S01]  /*2140*/  SHF.R.U32.HI R4, RZ, R5, R4 ;  /* 0x00000005ff047219 */ /* 0x000fe20000011604 */
[----:B--2---:R-:W-:Y:S01]  /*2150*/  IMAD.HI.U32 R3, R8, R3, RZ ;  /* 0x0000000308037227 */ /* 0x004fe200078e00ff */
[----:B------:R-:W-:-:S04]  /*2160*/  ISETP.NE.AND P0, PT, R2, 0x1, PT ;  /* 0x000000010200780c */ /* 0x000fc80003f05270 */
[----:B---3--:R-:W-:-:S04]  /*2170*/  SHF.R.U32.HI R3, RZ, R6, R3 ;  /* 0x00000006ff037219 */ /* 0x008fc80000011603 */
[----:B------:R-:W-:Y:S02]  /*2180*/  SEL R3, R8, R3, !P0 ;  /* 0x0000000308037207 */ /* 0x000fe40004000000 */
[----:B----4-:R-:W-:-:S04]  /*2190*/  ISETP.NE.AND P1, PT, R16, 0x1, PT ;  /* 0x000000011000780c */ /* 0x010fc80003f25270 */
[----:B------:R-:W-:-:S05]  /*21a0*/  SEL R4, R11, R4, !P1 ;  /* 0x000000040b047207 */ /* 0x000fca0004800000 */
[----:B------:R-:W-:Y:S02]  /*21b0*/  IMAD.IADD R5, R3, 0x1, -R4 ;  /* 0x0000000103057824 */ /* 0x000fe400078e0a04 */
[----:B------:R-:W-:Y:S02]  /*21c0*/  IMAD.IADD R3, R4, 0x1, -R3 ;  /* 0x0000000104037824 */ /* 0x000fe400078e0a03 */
[----:B------:R-:W-:Y:S02]  /*21d0*/  IMAD R11, R5, R16, R11 ;  /* 0x00000010050b7224 */ /* 0x000fe400078e020b */
[----:B------:R-:W-:-:S07]  /*21e0*/  IMAD R8, R3, R2, R8 ;  /* 0x0000000203087224 */ /* 0x000fce00078e0208 */
.L_x_34:
[----:B------:R-:W-:Y:S01]  /*21f0*/  VIADD R14, R14, 0x1 ;  /* 0x000000010e0e7836 */ /* 0x000fe20000000000 */
[----:B------:R-:W-:Y:S01]  /*2200*/  PLOP3.LUT P1, PT, PT, PT, PT, 0x80, 0x8 ;  /* 0x000000000008781c */ /* 0x000fe20003f2f070 */
[----:B------:R-:W-:Y:S02]  /*2210*/  IMAD.IADD R21, R11, 0x1, R170 ;  /* 0x000000010b157824 */ /* 0x000fe400078e02aa */
[----:B------:R-:W-:Y:S01]  /*2220*/  IMAD.IADD R20, R8, 0x1, R147 ;  /* 0x0000000108147824 */ /* 0x000fe200078e0293 */
[----:B------:R-:W-:-:S04]  /*2230*/  ISETP.NE.AND P0, PT, R14, 0x2, PT ;  /* 0x000000020e00780c */ /* 0x000fc80003f05270 */
[----:B------:R-:W-:Y:S02]  /*2240*/  SEL R2, RZ, 0x1, P0 ;  /* 0x00000001ff027807 */ /* 0x000fe40000000000 */
[----:B------:R-:W-:Y:S02]  /*2250*/  SEL R14, R14, RZ, P0 ;  /* 0x000000ff0e0e7207 */ /* 0x000fe40000000000 */
[----:B------:R-:W-:Y:S01]  /*2260*/  LOP3.LUT R13, R13, R2, RZ, 0x3c, !PT ;  /* 0x000000020d0d7212 */ /* 0x000fe200078e3cff */
[----:B------:R-:W-:Y:S06]  /*2270*/  @P2 BRA `(.L_x_35) ;  /* 0xfffffff000a02947 */ /* 0x000fec000383ffff */
[----:B------:R-:W-:Y:S01]  /*2280*/  UIADD3 UR4, UPT, UPT, UR4, 0x20, URZ ;  /* 0x0000002004047890 */ /* 0x000fe2000fffe0ff */
[----:B------:R-:W-:-:S03]  /*2290*/  SHF.L.U32 R3, R15, 0x1f, RZ ;  /* 0x0000001f0f037819 */ /* 0x000fc600000006ff */
[----:B------:R-:W-:-:S09]  /*22a0*/  ULEA UR5, UR6, UR4, 0x3 ;  /* 0x0000000406057291 */ /* 0x000fd2000f8e18ff */
[----:B------:R-:W1:Y:S02]  /*22b0*/  SYNCS.PHASECHK.TRANS64.TRYWAIT P0, [UR5], R3 ;  /* 0x00000003ff0075a7 */ /* 0x000e640008001105 */
[----:B-1----:R-:W-:Y:S05]  /*22c0*/  @!P0 BRA `(.L_x_36) ;  /* 0x0000006000208947 */ /* 0x002fea0003800000 */
.L_x_111:
[----:B------:R-:W-:-:S04]  /*22d0*/  UIADD3 UR6, UPT, UPT, UR6, 0x1, URZ ;  /* 0x0000000106067890 */ /* 0x000fc8000fffe0ff */
[----:B------:R-:W-:-:S04]  /*22e0*/  UISETP.NE.AND UP0, UPT, UR6, 0x4, UPT ;  /* 0x000000040600788c */ /* 0x000fc8000bf05270 */
[----:B------:R-:W-:Y:S02]  /*22f0*/  USEL UR7, URZ, 0x1, UP0 ;  /* 0x00000001ff077887 */ /* 0x000fe40008000000 */
[----:B------:R-:W-:-:S04]  /*2300*/  USEL UR6, UR6, URZ, UP0 ;  /* 0x000000ff06067287 */ /* 0x000fc80008000000 */
[----:B------:R-:W-:Y:S01]  /*2310*/  ULEA UR5, UR6, UR4, 0x3 ;  /* 0x0000000406057291 */ /* 0x000fe2000f8e18ff */
[----:B------:R-:W-:-:S04]  /*2320*/  LOP3.LUT R2, R15, UR7, RZ, 0x3c, !PT ;  /* 0x000000070f027c12 */ /* 0x000fc8000f8e3cff */
[----:B-1----:R-:W-:-:S04]  /*2330*/  SHF.L.U32 R3, R2, 0x1f, RZ ;  /* 0x0000001f02037819 */ /* 0x002fc800000006ff */
[----:B------:R-:W1:Y:S02]  /*2340*/  SYNCS.PHASECHK.TRANS64.TRYWAIT P0, [UR5], R3 ;  /* 0x00000003ff0075a7 */ /* 0x000e640008001105 */
[----:B-1----:R-:W-:Y:S05]  /*2350*/  @!P0 BRA `(.L_x_37) ;  /* 0x0000006000148947 */ /* 0x002fea0003800000 */
.L_x_113:
        /* <DEDUP_REMOVED lines=9> */
.L_x_115:
[----:B------:R-:W-:-:S04]  /*23f0*/  UIADD3 UR6, UPT, UPT, UR6, 0x1, URZ ;  /* 0x0000000106067890 */ /* 0x000fc8000fffe0ff */
[----:B------:R-:W-:-:S04]  /*2400*/  UISETP.NE.AND UP0, UPT, UR6, 0x4, UPT ;  /* 0x000000040600788c */ /* 0x000fc8000bf05270 */
[----:B------:R-:W-:Y:S02]  /*2410*/  USEL UR5, URZ, 0x1, UP0 ;  /* 0x00000001ff057887 */ /* 0x000fe40008000000 */
[----:B------:R-:W-:-:S04]  /*2420*/  USEL UR6, UR6, URZ, UP0 ;  /* 0x000000ff06067287 */ /* 0x000fc80008000000 */
[----:B------:R-:W-:Y:S01]  /*2430*/  ULEA UR6, UR6, UR4, 0x3 ;  /* 0x0000000406067291 */ /* 0x000fe2000f8e18ff */
[----:B-1----:R-:W-:-:S04]  /*2440*/  LOP3.LUT R3, R2, UR5, RZ, 0x3c, !PT ;  /* 0x0000000502037c12 */ /* 0x002fc8000f8e3cff */
[----:B------:R-:W-:Y:S01]  /*2450*/  SHF.L.U32 R3, R3, 0x1f, RZ ;  /* 0x0000001f03037819 */ /* 0x000fe200000006ff */
[----:B----4-:R-:W-:-:S07]  /*2460*/  IMAD.U32 R0, RZ, RZ, UR6 ;  /* 0x00000006ff007e24 */ /* 0x010fce000f8e00ff */
.L_x_39:
[----:B-1----:R1:W2:Y:S02]  /*2470*/  SYNCS.PHASECHK.TRANS64.TRYWAIT P0, [R0+URZ], R3 ;  /* 0x00000003000075a7 */ /* 0x0022a400080011ff */
[----:B--2---:R-:W-:Y:S05]  /*2480*/  @!P0 NANOSLEEP.SYNCS 0x989680 ;  /* 0x009896800000895d */ /* 0x004fea0003900000 */
[----:B------:R-:W2:Y:S02]  /*2490*/  @!P0 SYNCS.PHASECHK.TRANS64 P0, [R0+URZ], R3 ;  /* 0x00000003000085a7 */ /* 0x000ea400080010ff */
[----:B--2---:R-:W-:Y:S05]  /*24a0*/  @P0 EXIT ;  /* 0x000000000000094d */ /* 0x004fea0003800000 */
[----:B------:R-:W-:Y:S05]  /*24b0*/  BRA `(.L_x_39) ;  /* 0xfffffffc00ec7947 */ /* 0x000fea000383ffff */
.L_x_17:
[----:B------:R-:W-:-:S04]  /*24c0*/  UISETP.NE.AND UP1, UPT, UR37, URZ, UPT ;  /* 0x000000ff2500728c */ /* 0x000fc8000bf25270 */
[----:B------:R-:W-:-:S09]  /*24d0*/  UISETP.NE.OR UP1, UPT, UR8, 0x1, UP1 ;  /* 0x000000010800788c */ /* 0x000fd20008f25670 */
[----:B------:R-:W-:Y:S05]  /*24e0*/  BRA.U UP1, `(.L_x_40) ;  /* 0x0000000501487547 */ /* 0x000fea000b800000 */
[----:B------:R-:W-:Y:S01]  /*24f0*/  ISETP.NE.AND P2, PT, R2, RZ, PT ;  /* 0x000000ff0200720c */ /* 0x000fe20003f45270 */
[----:B------:R-:W-:Y:S01]  /*2500*/  IMAD.MOV.U32 R12, RZ, RZ, 0x1 ;  /* 0x00000001ff0c7424 */ /* 0x000fe200078e00ff */
[----:B------:R-:W-:Y:S02]  /*2510*/  CS2R R10, SRZ ;  /* 0x00000000000a7805 */ /* 0x000fe4000001ff00 */
[----:B------:R-:W-:Y:S01]  /*2520*/  CS2R R8, SRZ ;  /* 0x0000000000087805 */ /* 0x000fe2000001ff00 */
[----:B------:R-:W-:Y:S01]  /*2530*/  UMOV UR4, 0x400 ;  /* 0x0000040000047882 */ /* 0x000fe20000000000 */
[----:B------:R-:W-:Y:S01]  /*2540*/  UMOV UR6, URZ ;  /* 0x000000ff00067c82 */ /* 0x000fe20008000000 */
[----:B------:R-:W-:-:S12]  /*2550*/  ULEA UR37, UR37, UR4, 0x18 ;  /* 0x0000000425257291 */ /* 0x000fd8000f8ec0ff */
.L_x_44:
[----:B------:R-:W-:Y:S02]  /*2560*/  LEA R0, R8, UR37, 0x3 ;  /* 0x0000002508007c11 */ /* 0x000fe4000f8e18ff */
[----:B------:R-:W-:-:S03]  /*2570*/  SHF.L.U32 R5, R9, 0x1f, RZ ;  /* 0x0000001f09057819 */ /* 0x000fc600000006ff */
[----:B------:R-:W-:Y:S01]  /*2580*/  VIADD R4, R0, 0xe0 ;  /* 0x000000e000047836 */ /* 0x000fe20000000000 */
[----:B------:R-:W1:Y:S02]  /*2590*/  SYNCS.PHASECHK.TRANS64.TRYWAIT P0, [R0+URZ+0xd0], R5 ;  /* 0x0000d005000075a7 */ /* 0x000e6400080011ff */
[----:B-1----:R-:W-:Y:S05]  /*25a0*/  @!P0 BRA `(.L_x_41) ;  /* 0x0000005c00b08947 */ /* 0x002fea0003800000 */
.L_x_116:
[----:B------:R-:W-:Y:S01]  /*25b0*/  ULEA UR5, UR6, UR37, 0x3 ;  /* 0x0000002506057291 */ /* 0x000fe2000f8e18ff */
[----:B------:R-:W-:Y:S02]  /*25c0*/  PRMT R4, RZ, 0x654, R4 ;  /* 0x00000654ff047816 */ /* 0x000fe40000000004 */
[----:B-1----:R-:W-:Y:S01]  /*25d0*/  SHF.L.U32 R5, R12, 0x1f, RZ ;  /* 0x0000001f0c057819 */ /* 0x002fe200000006ff */
[----:B------:R-:W-:Y:S01]  /*25e0*/  UIADD3 UR4, UPT, UPT, UR5, 0x70, URZ ;  /* 0x0000007005047890 */ /* 0x000fe2000fffe0ff */
[----:B------:R1:W-:Y:S05]  /*25f0*/  SYNCS.ARRIVE.TRANS64.RED.A1T0 RZ, [R4+URZ], RZ ;  /* 0x000000ff04ff79a7 */ /* 0x0003ea00081004ff */
[----:B------:R-:W-:Y:S01]  /*2600*/  IMAD.U32 R7, RZ, RZ, UR4 ;  /* 0x00000004ff077e24 */ /* 0x000fe2000f8e00ff */
[----:B------:R-:W2:Y:S04]  /*2610*/  SYNCS.PHASECHK.TRANS64.TRYWAIT P0, [UR5+0x80], R5 ;  /* 0x00008005ff0075a7 */ /* 0x000ea80008001105 */
[----:B------:R-:W-:Y:S01]  /*2620*/  PRMT R6, R2, 0x654, R7 ;  /* 0x0000065402067816 */ /* 0x000fe20000000007 */
[----:B-1----:R-:W-:Y:S01]  /*2630*/  @!P2 IMAD.MOV.U32 R4, RZ, RZ, 0x10 ;  /* 0x00000010ff04a424 */ /* 0x002fe200078e00ff */
[----:B--2---:R-:W-:Y:S06]  /*2640*/  @!P0 BRA `(.L_x_42) ;  /* 0x0000005c009c8947 */ /* 0x004fec0003800000 */
.L_x_118:
[----:B------:R-:W-:Y:S01]  /*2650*/  ULEA UR4, UR6, UR37, 0x4 ;  /* 0x0000002506047291 */ /* 0x000fe2000f8e20ff */
[----:B------:R-:W-:Y:S01]  /*2660*/  SEL R3, R6, R3, !P2 ;  /* 0x0000000306037207 */ /* 0x000fe20005000000 */
[----:B------:R-:W-:Y:S01]  /*2670*/  UIADD3 UR5, UPT, UPT, UR5, 0x70, URZ ;  /* 0x0000007005057890 */ /* 0x000fe2000fffe0ff */
[----:B-1----:R-:W-:Y:S01]  /*2680*/  LEA R0, R11, UR37, 0x3 ;  /* 0x000000250b007c11 */ /* 0x002fe2000f8e18ff */
[----:B------:R-:W-:Y:S01]  /*2690*/  UIADD3 UR4, UPT, UPT, UR4, 0x100, URZ ;  /* 0x0000010004047890 */ /* 0x000fe2000fffe0ff */
[----:B------:R-:W-:Y:S01]  /*26a0*/  SHF.L.U32 R5, R10, 0x1f, RZ ;  /* 0x0000001f0a057819 */ /* 0x000fe200000006ff */
[----:B------:R1:W-:Y:S01]  /*26b0*/  @!P2 SYNCS.ARRIVE.TRANS64.RED RZ, [R3+URZ], R4 ;  /* 0x0000000403ffa9a7 */ /* 0x0003e200080004ff */
[----:B------:R-:W-:Y:S01]  /*26c0*/  UIADD3 UR6, UPT, UPT, UR6, 0x1, URZ ;  /* 0x0000000106067890 */ /* 0x000fe2000fffe0ff */
[----:B------:R-:W-:-:S03]  /*26d0*/  VIADD R8, R8, 0x1 ;  /* 0x0000000108087836 */ /* 0x000fc60000000000 */
[----:B------:R-:W-:Y:S02]  /*26e0*/  UISETP.NE.AND UP0, UPT, UR6, 0x2, UPT ;  /* 0x000000020600788c */ /* 0x000fe4000bf05270 */
[----:B------:R-:W-:Y:S06]  /*26f0*/  UGETNEXTWORKID.BROADCAST [UR4], [UR5] ;  /* 0x00000000040073ca */ /* 0x000fec0008000100 */
[----:B------:R-:W-:Y:S01]  /*2700*/  USEL UR4, URZ, 0x1, UP0 ;  /* 0x00000001ff047887 */ /* 0x000fe20008000000 */
[----:B------:R-:W-:Y:S01]  /*2710*/  ISETP.NE.AND P0, PT, R8, 0x2, PT ;  /* 0x000000020800780c */ /* 0x000fe20003f05270 */
[----:B------:R-:W-:Y:S01]  /*2720*/  USEL UR6, UR6, URZ, UP0 ;  /* 0x000000ff06067287 */ /* 0x000fe20008000000 */
[----:B------:R-:W2:Y:S03]  /*2730*/  SYNCS.PHASECHK.TRANS64.TRYWAIT P1, [R0+URZ+0x70], R5 ;  /* 0x00007005000075a7 */ /* 0x000ea600080211ff */
[----:B------:R-:W-:Y:S01]  /*2740*/  LOP3.LUT R12, R12, UR4, RZ, 0x3c, !PT ;  /* 0x000000040c0c7c12 */ /* 0x000fe2000f8e3cff */
[----:B-12---:R-:W-:Y:S07]  /*2750*/  @!P1 BRA `(.L_x_43) ;  /* 0x0000005c00709947 */ /* 0x006fee0003800000 */
.L_x_119:
[C---:B------:R-:W-:Y:S01]  /*2760*/  LEA R4, R11.reuse, UR37, 0x4 ;  /* 0x000000250b047c11 */ /* 0x040fe2000f8e20ff */
[----:B-1----:R-:W-:Y:S01]  /*2770*/  VIADD R0, R0, 0x80 ;  /* 0x0000008000007836 */ /* 0x002fe20000000000 */
[----:B------:R-:W-:Y:S01]  /*2780*/  SEL R8, R8, RZ, P0 ;  /* 0x000000ff08087207 */ /* 0x000fe20000000000 */
[----:B------:R-:W-:-:S03]  /*2790*/  VIADD R11, R11, 0x1 ;  /* 0x000000010b0b7836 */ /* 0x000fc60000000000 */
[----:B------:R-:W1:Y:S01]  /*27a0*/  LDS.128 R4, [R4+0x100] ;  /* 0x0001000004047984 */ /* 0x000e620000000c00 */
[----:B------:R-:W-:Y:S02]  /*27b0*/  PRMT R0, RZ, 0x654, R0 ;  /* 0x00000654ff007816 */ /* 0x000fe40000000000 */
[C---:B------:R-:W-:Y:S01]  /*27c0*/  ISETP.NE.AND P1, PT, R11.reuse, 0x2, PT ;  /* 0x000000020b00780c */ /* 0x040fe20003f25270 */
[----:B------:R-:W-:Y:S01]  /*27d0*/  @!PT LDS RZ, [RZ] ;  /* 0x00000000fffff984 */ /* 0x000fe20000000800 */
[----:B------:R-:W-:Y:S01]  /*27e0*/  @!PT LDS RZ, [RZ] ;  /* 0x00000000fffff984 */ /* 0x000fe20000000800 */
[----:B------:R-:W-:Y:S01]  /*27f0*/  @!PT LDS RZ, [RZ] ;  /* 0x00000000fffff984 */ /* 0x000fe20000000800 */
[----:B------:R-:W-:Y:S01]  /*2800*/  @!PT LDS RZ, [RZ] ;  /* 0x00000000fffff984 */ /* 0x000fe20000000800 */
[----:B------:R2:W-:Y:S06]  /*2810*/  MEMBAR.ALL.CTA ;  /* 0x0000000000007992 */ /* 0x0005ec0000008000 */
[----:B--2---:R-:W2:Y:S01]  /*2820*/  FENCE.VIEW.ASYNC.S ;  /* 0x00000000000073c6 */ /* 0x004ea20000000000 */
[----:B------:R-:W-:Y:S01]  /*2830*/  SEL R11, R11, RZ, P1 ;  /* 0x000000ff0b0b7207 */ /* 0x000fe20000800000 */
[----:B--2---:R2:W-:Y:S01]  /*2840*/  SYNCS.ARRIVE.TRANS64.RED.A1T0 RZ, [R0+URZ], RZ ;  /* 0x000000ff00ff79a7 */ /* 0x0045e200081004ff */
[----:B-1----:R-:W-:-:S02]  /*2850*/  LOP3.LUT P3, RZ, R6, 0x1, RZ, 0xc0, !PT ;  /* 0x0000000106ff7812 */ /* 0x002fc4000786c0ff */
[----:B------:R-:W-:-:S04]  /*2860*/  SEL R5, RZ, 0x1, P1 ;  /* 0x00000001ff057807 */ /* 0x000fc80000800000 */
[----:B------:R-:W-:Y:S02]  /*2870*/  LOP3.LUT R10, R10, R5, RZ, 0x3c, !PT ;  /* 0x000000050a0a7212 */ /* 0x000fe400078e3cff */
[----:B--2---:R-:W-:-:S04]  /*2880*/  SEL R0, RZ, 0x1, P0 ;  /* 0x00000001ff007807 */ /* 0x004fc80000000000 */
[----:B------:R-:W-:Y:S01]  /*2890*/  LOP3.LUT R9, R9, R0, RZ, 0x3c, !PT ;  /* 0x0000000009097212 */ /* 0x000fe200078e3cff */
[----:B------:R-:W-:Y:S06]  /*28a0*/  @P3 BRA `(.L_x_44) ;  /* 0xfffffffc002c3947 */ /* 0x000fec000383ffff */
[----:B------:R-:W-:Y:S01]  /*28b0*/  ULEA UR5, UR6, UR37, 0x3 ;  /* 0x0000002506057291 */ /* 0x000fe2000f8e18ff */
[----:B------:R-:W-:-:S08]  /*28c0*/  SHF.L.U32 R3, R12, 0x1f, RZ ;  /* 0x0000001f0c037819 */ /* 0x000fd000000006ff */
[----:B------:R-:W1:Y:S02]  /*28d0*/  SYNCS.PHASECHK.TRANS64 P0, [UR5+0x80], R3 ;  /* 0x00008003ff0075a7 */ /* 0x000e640008001005 */
[----:B-1----:R-:W-:Y:S05]  /*28e0*/  @P0 BRA `(.L_x_45) ;  /* 0x0000000000080947 */ /* 0x002fea0003800000 */
[----:B------:R-:W1:Y:S02]  /*28f0*/  SYNCS.PHASECHK.TRANS64.TRYWAIT P0, [UR5+0x80], R3 ;  /* 0x00008003ff0075a7 */ /* 0x000e640008001105 */
[----:B-1----:R-:W-:Y:S05]  /*2900*/  @!P0 BRA `(.L_x_46) ;  /* 0x0000005c00188947 */ /* 0x002fea0003800000 */
.L_x_45:
[----:B------:R-:W-:-:S04]  /*2910*/  UIADD3 UR4, UPT, UPT, UR6, 0x1, URZ ;  /* 0x0000000106047890 */ /* 0x000fc8000fffe0ff */
[----:B------:R-:W-:-:S04]  /*2920*/  UISETP.NE.AND UP0, UPT, UR4, 0x2, UPT ;  /* 0x000000020400788c */ /* 0x000fc8000bf05270 */
[----:B------:R-:W-:Y:S02]  /*2930*/  USEL UR7, URZ, 0x1, UP0 ;  /* 0x00000001ff077887 */ /* 0x000fe40008000000 */
[----:B------:R-:W-:-:S04]  /*2940*/  USEL UR4, UR4, URZ, UP0 ;  /* 0x000000ff04047287 */ /* 0x000fc80008000000 */
[----:B------:R-:W-:Y:S01]  /*2950*/  ULEA UR4, UR4, UR37, 0x3 ;  /* 0x0000002504047291 */ /* 0x000fe2000f8e18ff */
[----:B-1----:R-:W-:-:S04]  /*2960*/  LOP3.LUT R3, R12, UR7, RZ, 0x3c, !PT ;  /* 0x000000070c037c12 */ /* 0x002fc8000f8e3cff */
[----:B------:R-:W-:-:S04]  /*2970*/  SHF.L.U32 R0, R3, 0x1f, RZ ;  /* 0x0000001f03007819 */ /* 0x000fc800000006ff */
[----:B------:R-:W1:Y:S02]  /*2980*/  SYNCS.PHASECHK.TRANS64 P0, [UR4+0x80], R0 ;  /* 0x00008000ff0075a7 */ /* 0x000e640008001004 */
[----:B-1----:R-:W-:Y:S05]  /*2990*/  @P0 EXIT ;  /* 0x000000000000094d */ /* 0x002fea0003800000 */
[----:B------:R-:W-:Y:S02]  /*29a0*/  SHF.L.U32 R3, R3, 0x1f, RZ ;  /* 0x0000001f03037819 */ /* 0x000fe400000006ff */
[----:B------:R-:W-:-:S07]  /*29b0*/  MOV R0, UR4 ;  /* 0x0000000400007c02 */ /* 0x000fce0008000f00 */
.L_x_47:
[----:B-1----:R1:W2:Y:S02]  /*29c0*/  SYNCS.PHASECHK.TRANS64.TRYWAIT P0, [R0+URZ+0x80], R3 ;  /* 0x00008003000075a7 */ /* 0x0022a400080011ff */
[----:B--2---:R-:W-:Y:S05]  /*29d0*/  @!P0 NANOSLEEP.SYNCS 0x989680 ;  /* 0x009896800000895d */ /* 0x004fea0003900000 */
[----:B------:R-:W2:Y:S02]  /*29e0*/  @!P0 SYNCS.PHASECHK.TRANS64 P0, [R0+URZ+0x80], R3 ;  /* 0x00008003000085a7 */ /* 0x000ea400080010ff */
[----:B--2---:R-:W-:Y:S05]  /*29f0*/  @P0 EXIT ;  /* 0x000000000000094d */ /* 0x004fea0003800000 */
[----:B------:R-:W-:Y:S05]  /*2a00*/  BRA `(.L_x_47) ;  /* 0xfffffffc00ec7947 */ /* 0x000fea000383ffff */
.L_x_40:
[----:B------:R-:W-:-:S09]  /*2a10*/  UISETP.NE.AND UP1, UPT, UR8, URZ, UPT ;  /* 0x000000ff0800728c */ /* 0x000fd2000bf25270 */
[----:B------:R-:W-:Y:S05]  /*2a20*/  BRA.U UP1, `(.L_x_48) ;  /* 0x0000000d01b47547 */ /* 0x000fea000b800000 */
[----:B------:R-:W-:Y:S01]  /*2a30*/  UMOV UR4, 0x40 ;  /* 0x0000004000047882 */ /* 0x000fe20000000000 */
[----:B------:R-:W-:Y:S01]  /*2a40*/  NOP ;  /* 0x0000000000007918 */ /* 0x000fe20000000000 */
[----:B------:R-:W-:Y:S01]  /*2a50*/  ULEA UR4, UR37, UR4, 0x18 ;  /* 0x0000000425047291 */ /* 0x000fe2000f8ec0ff */
[----:B------:R-:W-:Y:S02]  /*2a60*/  UMOV UR5, 0x400 ;  /* 0x0000040000057882 */ /* 0x000fe40000000000 */
[----:B------:R-:W-:-:S06]  /*2a70*/  ULEA UR37, UR37, UR5, 0x18 ;  /* 0x0000000525257291 */ /* 0x000fcc000f8ec0ff */
[----:B------:R-:W1:Y:S02]  /*2a80*/  LDS.U8 R0, [UR4+0x1c] ;  /* 0x00001c04ff007984 */ /* 0x000e640008000000 */
[----:B-1----:R-:W-:-:S13]  /*2a90*/  ISETP.NE.AND P0, PT, R0, RZ, PT ;  /* 0x000000ff0000720c */ /* 0x002fda0003f05270 */
[----:B------:R-:W-:Y:S05]  /*2aa0*/  @P0 BRA `(.L_x_49) ;  /* 0x0000000000580947 */ /* 0x000fea0003800000 */
[----:B------:R-:W-:-:S13]  /*2ab0*/  ELECT P0, URZ, PT ;  /* 0x0000000000ff782f */ /* 0x000fda0003800000 */
[----:B------:R-:W-:Y:S05]  /*2ac0*/  @!P0 BRA `(.L_x_50) ;  /* 0x0000000000608947 */ /* 0x000fea0003800000 */
[----:B------:R-:W-:Y:S01]  /*2ad0*/  UMOV UR5, 0x10 ;  /* 0x0000001000057882 */ /* 0x000fe20000000000 */
[----:B------:R-:W-:Y:S01]  /*2ae0*/  HFMA2 R0, -RZ, RZ, 0, 5.9604644775390625e-08 ;  /* 0x00000001ff007431 */ /* 0x000fe200000001ff */
[----:B------:R-:W-:-:S03]  /*2af0*/  MOV R2, 0xffff ;  /* 0x0000ffff00027802 */ /* 0x000fc60000000f00 */
[----:B------:R-:W-:Y:S04]  /*2b00*/  DEPBAR.LE SB1, 0x36 ;  /* 0x00009d800000791a */ /* 0x000fe80000000000 */
[----:B------:R-:W1:Y:S02]  /*2b10*/  UTCATOMSWS.FIND_AND_SET.ALIGN UP0, UR5, UR5 ;  /* 0x00000005000575e3 */ /* 0x000e640008000800 */
[----:B-1----:R-:W-:Y:S01]  /*2b20*/  MOV R3, UR5 ;  /* 0x0000000500037c02 */ /* 0x002fe20008000f00 */
[----:B------:R-:W-:Y:S06]  /*2b30*/  BRA.U UP0, `(.L_x_51) ;  /* 0x0000000100187547 */ /* 0x000fec000b800000 */
.L_x_52:
[----:B------:R-:W-:Y:S05]  /*2b40*/  NANOSLEEP 0x64 ;  /* 0x000000640000795d */ /* 0x000fea0003800000 */
[----:B------:R-:W-:-:S05]  /*2b50*/  UMOV UR5, 0x10 ;  /* 0x0000001000057882 */ /* 0x000fca0000000000 */
[----:B------:R-:W-:Y:S04]  /*2b60*/  DEPBAR.LE SB1, 0x36 ;  /* 0x00009d800000791a */ /* 0x000fe80000000000 */
[----:B------:R-:W1:Y:S02]  /*2b70*/  UTCATOMSWS.FIND_AND_SET.ALIGN UP0, UR5, UR5 ;  /* 0x00000005000575e3 */ /* 0x000e640008000800 */
[----:B-1----:R-:W-:Y:S01]  /*2b80*/  MOV R3, UR5 ;  /* 0x0000000500037c02 */ /* 0x002fe20008000f00 */
[----:B------:R-:W-:Y:S05]  /*2b90*/  BRA.U !UP0, `(.L_x_52) ;  /* 0xfffffffd08e87547 */ /* 0x000fea000b83ffff */
.L_x_51:
[-C--:B------:R-:W-:Y:S02]  /*2ba0*/  SHF.L.U32 R2, R2, R3.reuse, RZ ;  /* 0x0000000302027219 */ /* 0x080fe400000006ff */
[----:B------:R-:W-:Y:S01]  /*2bb0*/  SHF.L.U32 R0, R0, R3, RZ ;  /* 0x0000000300007219 */ /* 0x000fe200000006ff */
[----:B------:R-:W-:Y:S02]  /*2bc0*/  IMAD.SHL.U32 R3, R3, 0x20, RZ ;  /* 0x0000002003037824 */ /* 0x000fe400078e00ff */
[----:B------:R1:W-:Y:S04]  /*2bd0*/  ATOMS.OR RZ, [UR4+0x14], R2 ;  /* 0x00001402ffff798c */ /* 0x0003e8000b000004 */
[----:B------:R1:W-:Y:S04]  /*2be0*/  ATOMS.OR RZ, [UR4+0x18], R0 ;  /* 0x00001800ffff798c */ /* 0x0003e8000b000004 */
[----:B------:R1:W-:Y:S01]  /*2bf0*/  STS [UR37+0x120], R3 ;  /* 0x00012003ff007988 */ /* 0x0003e20008000825 */
[----:B------:R-:W-:Y:S05]  /*2c00*/  BRA `(.L_x_50) ;  /* 0x0000000000107947 */ /* 0x000fea0003800000 */
.L_x_49:
[----:B------:R-:W-:Y:S02]  /*2c10*/  MOV R0, 0xffffffff ;  /* 0xffffffff00007802 */ /* 0x000fe40000000f00 */
[----:B------:R-:W-:-:S03]  /*2c20*/  MOV R2, 0x2c50 ;  /* 0x00002c5000027802 */ /* 0x000fc60000000f00 */
[----:B------:R1:W-:Y:S04]  /*2c30*/  STS [UR37+0x120], R0 ;  /* 0x00012000ff007988 */ /* 0x0003e80008000825 */
[----:B-1-3-5:R-:W-:Y:S05]  /*2c40*/  CALL.REL.NOINC `($__internal_1_$__cuda_sm10x_tcgen05_guardrail_trap_phase_invalid_during_alloc) ;  /* 0x0000005c00d47944 */ /* 0x02afea0003c00000 */
.L_x_50:
[----:B------:R-:W-:Y:S05]  /*2c50*/  WARPSYNC.ALL ;  /* 0x0000000000007948 */ /* 0x000fea0003800000 */
[----:B------:R-:W2:Y:S01]  /*2c60*/  S2UR UR5, SR_CgaCtaId ;  /* 0x00000000000579c3 */ /* 0x000ea20000008800 */
[----:B------:R-:W-:Y:S01]  /*2c70*/  UMOV UR4, 0x400 ;  /* 0x0000040000047882 */ /* 0x000fe20000000000 */
[----:B------:R-:W-:-:S06]  /*2c80*/  NOP ;  /* 0x0000000000007918 */ /* 0x000fcc0000000000 */
[----:B------:R-:W-:Y:S06]  /*2c90*/  BAR.ARV 0x6, 0xa0 ;  /* 0x0182800000007b1d */ /* 0x000fec0000002000 */
[----:B------:R-:W4:Y:S01]  /*2ca0*/  LDCU UR7, c[0x0][0x38c] ;  /* 0x00007180ff0777ac */ /* 0x000f220008000800 */
[----:B------:R-:W-:Y:S01]  /*2cb0*/  IMAD.MOV.U32 R11, RZ, RZ, 0x1 ;  /* 0x00000001ff0b7424 */ /* 0x000fe200078e00ff */
[----:B------:R-:W-:Y:S01]  /*2cc0*/  CS2R R8, SRZ ;  /* 0x0000000000087805 */ /* 0x000fe2000001ff00 */
[----:B------:R-:W-:Y:S01]  /*2cd0*/  IMAD.MOV.U32 R10, RZ, RZ, RZ ;  /* 0x000000ffff0a7224 */ /* 0x000fe200078e00ff */
[----:B------:R-:W3:Y:S01]  /*2ce0*/  LDCU UR6, c[0x0][0x38c] ;  /* 0x00007180ff0677ac */ /* 0x000ee20008000800 */
[----:B------:R-:W-:Y:S01]  /*2cf0*/  UMOV UR15, URZ ;  /* 0x000000ff000f7c82 */ /* 0x000fe20008000000 */
[----:B------:R-:W-:Y:S01]  /*2d00*/  UMOV UR14, URZ ;  /* 0x000000ff000e7c82 */ /* 0x000fe20008000000 */
[----:B--2---:R-:W-:Y:S01]  /*2d10*/  ULEA UR5, UR5, UR4, 0x18 ;  /* 0x0000000405057291 */ /* 0x004fe2000f8ec0ff */
[----:B------:R-:W-:Y:S01]  /*2d20*/  UMOV UR24, 0x0 ;  /* 0x0000000000187882 */ /* 0x000fe20000000000 */
[----:B------:R-:W-:-:S02]  /*2d30*/  UMOV UR25, 0x8200490 ;  /* 0x0820049000197882 */ /* 0x000fc40000000000 */
[----:B------:R-:W-:Y:S02]  /*2d40*/  UIADD3 UR10, UPT, UPT, UR5, 0x8400, URZ ;  /* 0x00008400050a7890 */ /* 0x000fe4000fffe0ff */
[----:B------:R-:W-:Y:S02]  /*2d50*/  UIADD3 UR11, UPT, UPT, UR5, 0x18400, URZ ;  /* 0x00018400050b7890 */ /* 0x000fe4000fffe0ff */
[----:B----4-:R-:W-:Y:S01]  /*2d60*/  UIADD3 UR7, UPT, UPT, UR7, 0x7f, URZ ;  /* 0x0000007f07077890 */ /* 0x010fe2000fffe0ff */
[----:B-1----:R-:W1:Y:S01]  /*2d70*/  LDS R0, [UR5+0x120] ;  /* 0x00012005ff007984 */ /* 0x002e620008000800 */
[----:B------:R-:W-:Y:S02]  /*2d80*/  USHF.R.U32.HI UR10, URZ, 0x4, UR10 ;  /* 0x00000004ff0a7899 */ /* 0x000fe4000801160a */
[----:B------:R-:W-:Y:S02]  /*2d90*/  USHF.R.S32.HI UR4, URZ, 0x1f, UR7 ;  /* 0x0000001fff047899 */ /* 0x000fe40008011407 */
[----:B------:R-:W-:-:S02]  /*2da0*/  USHF.R.U32.HI UR11, URZ, 0x4, UR11 ;  /* 0x00000004ff0b7899 */ /* 0x000fc4000801160b */
[----:B------:R-:W-:Y:S02]  /*2db0*/  ULEA.HI UR4, UR4, UR7, URZ, 0x7 ;  /* 0x0000000704047291 */ /* 0x000fe4000f8f38ff */
[----:B------:R-:W-:Y:S02]  /*2dc0*/  ULOP3.LUT UR10, UR10, 0x3fff, URZ, 0xc0, !UPT ;  /* 0x00003fff0a0a7892 */ /* 0x000fe4000f8ec0ff */
[----:B------:R-:W-:Y:S02]  /*2dd0*/  USHF.R.S32.HI UR4, URZ, 0x7, UR4 ;  /* 0x00000007ff047899 */ /* 0x000fe40008011404 */
[----:B------:R-:W-:Y:S02]  /*2de0*/  ULOP3.LUT UR11, UR11, 0x3fff, URZ, 0xc0, !UPT ;  /* 0x00003fff0b0b7892 */ /* 0x000fe4000f8ec0ff */
[----:B------:R-:W-:Y:S01]  /*2df0*/  UISETP.LT.AND UP0, UPT, UR4, 0x1, UPT ;  /* 0x000000010400788c */ /* 0x000fe2000bf01270 */
[----:B------:R-:W-:Y:S01]  /*2e00*/  UMOV UR22, 0x0 ;  /* 0x0000000000167882 */ /* 0x000fe20000000000 */
[----:B------:R-:W-:-:S02]  /*2e10*/  UMOV UR23, 0x8200490 ;  /* 0x0820049000177882 */ /* 0x000fc40000000000 */
[----:B------:R-:W-:Y:S02]  /*2e20*/  USEL UR9, UR4, 0x1, !UP0 ;  /* 0x0000000104097887 */ /* 0x000fe4000c000000 */
[----:B------:R-:W-:Y:S02]  /*2e30*/  ULOP3.LUT UR10, UR10, 0x10000, URZ, 0xfc, !UPT ;  /* 0x000100000a0a7892 */ /* 0x000fe4000f8efcff */
[----:B------:R-:W-:Y:S02]  /*2e40*/  ULOP3.LUT UR11, UR11, 0x10000, URZ, 0xfc, !UPT ;  /* 0x000100000b0b7892 */ /* 0x000fe4000f8efcff */
[----:B------:R-:W-:Y:S02]  /*2e50*/  UIADD3 UR9, UPT, UPT, -UR9, URZ, URZ ;  /* 0x000000ff09097290 */ /* 0x000fe4000fffe1ff */
[----:B---3--:R-:W-:Y:S01]  /*2e60*/  UISETP.GE.AND UP3, UPT, UR6, 0x1, UPT ;  /* 0x000000010600788c */ /* 0x008fe2000bf66270 */
[----:B------:R-:W-:Y:S01]  /*2e70*/  UMOV UR20, 0x0 ;  /* 0x0000000000147882 */ /* 0x000fe20000000000 */
[----:B------:R-:W-:Y:S01]  /*2e80*/  UMOV UR21, 0x8200490 ;  /* 0x0820049000157882 */ /* 0x000fe20000000000 */
[----:B------:R-:W-:Y:S01]  /*2e90*/  UMOV UR18, 0x0 ;  /* 0x0000000000127882 */ /* 0x000fe20000000000 */
[----:B------:R-:W-:Y:S01]  /*2ea0*/  UMOV UR19, 0x8200490 ;  /* 0x0820049000137882 */ /* 0x000fe20000000000 */
[----:B-1----:R-:W-:-:S15]  /*2eb0*/  R2UR UR16, R0 ;  /* 0x00000000001072ca */ /* 0x002fde00000e0000 */
.L_x_59:
[----:B------:R-:W-:Y:S02]  /*2ec0*/  LEA R0, R10, UR5, 0x3 ;  /* 0x000000050a007c11 */ /* 0x000fe4000f8e18ff */
[----:B------:R-:W-:Y:S02]  /*2ed0*/  SHF.L.U32 R5, R9, 0x1f, RZ ;  /* 0x0000001f09057819 */ /* 0x000fe400000006ff */
[----:B------:R-:W-:Y:S01]  /*2ee0*/  PLOP3.LUT P0, PT, PT, PT, UP3, 0x80, 0x8 ;  /* 0x000000000008781c */ /* 0x000fe20003f0f038 */
[----:B------:R-:W-:Y:S01]  /*2ef0*/  VIADD R3, R0, 0x80 ;  /* 0x0000008000037836 */ /* 0x000fe20000000000 */
[----:B-1----:R-:W1:Y:S02]  /*2f00*/  SYNCS.PHASECHK.TRANS64.TRYWAIT P1, [R0+URZ+0x70], R5 ;  /* 0x00007005000075a7 */ /* 0x002e6400080211ff */
[----:B-1-3--:R-:W-:Y:S09]  /*2f10*/  @!P1 BRA `(.L_x_53) ;  /* 0x0000005400ac9947 */ /* 0x00aff20003800000 */
.L_x_121:
[----:B------:R-:W-:Y:S01]  /*2f20*/  LEA R4, R10, UR5, 0x4 ;  /* 0x000000050a047c11 */ /* 0x000fe2000f8e20ff */
[----:B------:R-:W-:Y:S01]  /*2f30*/  @UP3 ULEA UR6, UR14, UR5, 0x3 ;  /* 0x000000050e063291 */ /* 0x000fe2000f8e18ff */
[----:B------:R-:W-:Y:S01]  /*2f40*/  PLOP3.LUT P2, PT, PT, PT, PT, 0x80, 0x8 ;  /* 0x000000000008781c */ /* 0x000fe20003f4f070 */
[----:B------:R-:W-:Y:S01]  /*2f50*/  ULEA UR7, UR15, UR5, 0x3 ;  /* 0x000000050f077291 */ /* 0x000fe2000f8e18ff */
[----:B------:R-:W-:Y:S01]  /*2f60*/  PRMT R3, RZ, 0x654, R3 ;  /* 0x00000654ff037816 */ /* 0x000fe20000000003 */
[----:B------:R-:W-:Y:S01]  /*2f70*/  ULEA UR8, UR15, UR16, 0x7 ;  /* 0x000000100f087291 */ /* 0x000fe2000f8e38ff */
[----:B-1----:R-:W1:Y:S01]  /*2f80*/  LDS.128 R4, [R4+0x100] ;  /* 0x0001000004047984 */ /* 0x002e620000000c00 */
[----:B------:R-:W-:Y:S02]  /*2f90*/  @P0 SHF.L.U32 R2, R8, 0x1f, RZ ;  /* 0x0000001f08020819 */ /* 0x000fe400000006ff */
[----:B------:R-:W-:Y:S01]  /*2fa0*/  SHF.L.U32 R0, R11, 0x1f, RZ ;  /* 0x0000001f0b007819 */ /* 0x000fe200000006ff */
[----:B------:R-:W-:Y:S01]  /*2fb0*/  @!PT LDS RZ, [RZ] ;  /* 0x00000000fffff984 */ /* 0x000fe20000000800 */
[----:B------:R-:W-:Y:S01]  /*2fc0*/  @!PT LDS RZ, [RZ] ;  /* 0x00000000fffff984 */ /* 0x000fe20000000800 */
[----:B------:R-:W-:Y:S01]  /*2fd0*/  @!PT LDS RZ, [RZ] ;  /* 0x00000000fffff984 */ /* 0x000fe20000000800 */
[----:B------:R-:W-:Y:S01]  /*2fe0*/  @!PT LDS RZ, [RZ] ;  /* 0x00000000fffff984 */ /* 0x000fe20000000800 */
[----:B------:R2:W-:Y:S06]  /*2ff0*/  MEMBAR.ALL.CTA ;  /* 0x0000000000007992 */ /* 0x0005ec0000008000 */
[----:B--2---:R-:W2:Y:S02]  /*3000*/  FENCE.VIEW.ASYNC.S ;  /* 0x00000000000073c6 */ /* 0x004ea40000000000 */
[----:B--2---:R2:W-:Y:S01]  /*3010*/  SYNCS.ARRIVE.TRANS64.RED.A1T0 RZ, [R3+URZ], RZ ;  /* 0x000000ff03ff79a7 */ /* 0x0045e200081004ff */
[----:B------:R2:W3:Y:S01]  /*3020*/  @P0 SYNCS.PHASECHK.TRANS64.TRYWAIT P2, [UR6], R2 ;  /* 0x00000002ff0005a7 */ /* 0x0004e20008041106 */
[----:B-1----:R-:W-:Y:S01]  /*3030*/  LOP3.LUT P1, RZ, R6, 0x1, RZ, 0xc0, !PT ;  /* 0x0000000106ff7812 */ /* 0x002fe2000782c0ff */
[----:B------:R-:W1:Y:S02]  /*3040*/  SYNCS.PHASECHK.TRANS64.TRYWAIT P0, [UR7+0xb0], R0 ;  /* 0x0000b000ff0075a7 */ /* 0x000e640008001107 */
[----:B-123--:R-:W-:Y:S10]  /*3050*/  @!P0 BRA `(.L_x_54) ;  /* 0x0000005400708947 */ /* 0x00eff40003800000 */
.L_x_123:
[----:B------:R-:W-:Y:S01]  /*3060*/  IADD3 R10, PT, PT, R10, 0x1, RZ ;  /* 0x000000010a0a7810 */ /* 0x000fe20007ffe0ff */
[----:B------:R-:W-:Y:S06]  /*3070*/  BRA.U !UP3, `(.L_x_55) ;  /* 0x000000010bc07547 */ /* 0x000fec000b800000 */
[----:B------:R-:W-:Y:S01]  /*3080*/  UPLOP3.LUT UP4, UPT, UPT, UPT, UPT, 0x40, 0x4 ;  /* 0x000000000004789c */ /* 0x000fe20003f8e870 */
[----:B------:R-:W-:Y:S01]  /*3090*/  UMOV UR13, UR9 ;  /* 0x00000009000d7c82 */ /* 0x000fe20008000000 */
[----:B------:R-:W-:Y:S01]  /*30a0*/  UMOV UR12, UR4 ;  /* 0x00000004000c7c82 */ /* 0x000fe20008000000 */
[----:B------:R-:W-:-:S08]  /*30b0*/  UMOV UR17, UR14 ;  /* 0x0000000e00117c82 */ /* 0x000fd00008000000 */
.L_x_58:
[----:B------:R-:W-:Y:S02]  /*30c0*/  UIADD3 UR13, UPT, UPT, UR13, 0x1, URZ ;  /* 0x000000010d0d7890 */ /* 0x000fe4000fffe0ff */
[----:B--2---:R-:W-:Y:S02]  /*30d0*/  ULEA UR6, UR17, UR5, 0x3 ;  /* 0x0000000511067291 */ /* 0x004fe4000f8e18ff */
[----:B------:R-:W-:Y:S01]  /*30e0*/  UISETP.NE.AND UP0, UPT, UR13, URZ, UPT ;  /* 0x000000ff0d00728c */ /* 0x000fe2000bf05270 */
[----:B---3--:R-:W-:Y:S10]  /*30f0*/  @P2 BRA `(.L_x_56) ;  /* 0x00000000000c2947 */ /* 0x008ff40003800000 */
[----:B-1----:R-:W-:Y:S04]  /*3100*/  SHF.L.U32 R3, R8, 0x1f, RZ ;  /* 0x0000001f08037819 */ /* 0x002fe800000006ff */
[----:B------:R-:W1:Y:S02]  /*3110*/  SYNCS.PHASECHK.TRANS64.TRYWAIT P0, [UR6], R3 ;  /* 0x00000003ff0075a7 */ /* 0x000e640008001106 */
[----:B-1----:R-:W-:Y:S05]  /*3120*/  @!P0 BRA `(.L_x_57) ;  /* 0x0000005400548947 */ /* 0x002fea0003800000 */
.L_x_56:
[----:B------:R-:W-:Y:S01]  /*3130*/  UISETP.NE.AND UP1, UPT, UR12, 0x1, UPT ;  /* 0x000000010c00788c */ /* 0x000fe2000bf25270 */
[----:B------:R-:W-:Y:S01]  /*3140*/  PLOP3.LUT P2, PT, PT, PT, PT, 0x80, 0x8 ;  /* 0x000000000008781c */ /* 0x000fe20003f4f070 */
[----:B------:R-:W-:Y:S02]  /*3150*/  UIADD3 UR14, UPT, UPT, UR17, 0x1, URZ ;  /* 0x00000001110e7890 */ /* 0x000fe4000fffe0ff */
[----:B------:R-:W-:Y:S02]  /*3160*/  ULEA UR28, UR17, UR11, 0xa ;  /* 0x0000000b111c7291 */ /* 0x000fe4000f8e50ff */
[----:B------:R-:W-:Y:S01]  /*3170*/  UISETP.NE.AND UP2, UPT, UR14, 0x4, UPT ;  /* 0x000000040e00788c */ /* 0x000fe2000bf45270 */
[----:B------:R-:W-:Y:S01]  /*3180*/  PLOP3.LUT P0, PT, PT, PT, UP1, 0x80, 0x8 ;  /* 0x000000000008781c */ /* 0x000fe20003f0f018 */
[----:B------:R-:W-:Y:S02]  /*3190*/  UIADD3 UR40, UPT, UPT, UR28, 0x2, URZ ;  /* 0x000000021c287890 */ /* 0x000fe4000fffe0ff */
[----:B------:R-:W-:Y:S02]  /*31a0*/  USEL UR27, URZ, 0x1, UP2 ;  /* 0x00000001ff1b7887 */ /* 0x000fe40009000000 */
[----:B------:R-:W-:Y:S02]  /*31b0*/  USEL UR14, UR14, URZ, UP2 ;  /* 0x000000ff0e0e7287 */ /* 0x000fe40009000000 */
[----:B------:R-:W-:Y:S02]  /*31c0*/  UIADD3 UR36, UPT, UPT, UR28, 0x4, URZ ;  /* 0x000000041c247890 */ /* 0x000fe4000fffe0ff */
[----:B------:R-:W-:Y:S01]  /*31d0*/  @UP1 ULEA UR26, UR14, UR5, 0x3 ;  /* 0x000000050e1a1291 */ /* 0x000fe2000f8e18ff */
[----:B------:R-:W-:Y:S01]  /*31e0*/  LOP3.LUT R8, R8, UR27, RZ, 0x3c, !PT ;  /* 0x0000001b08087c12 */ /* 0x000fe2000f8e3cff */
[----:B------:R-:W-:Y:S02]  /*31f0*/  UIADD3 UR32, UPT, UPT, UR28, 0x6, URZ ;  /* 0x000000061c207890 */ /* 0x000fe4000fffe0ff */
[----:B------:R-:W-:Y:S01]  /*3200*/  UIADD3 UR6, UPT, UPT, UR6, 0x20, URZ ;  /* 0x0000002006067890 */ /* 0x000fe2000fffe0ff */
[----:B-1----:R-:W-:Y:S01]  /*3210*/  @P0 SHF.L.U32 R0, R8, 0x1f, RZ ;  /* 0x0000001f08000819 */ /* 0x002fe200000006ff */
[----:B------:R-:W-:Y:S01]  /*3220*/  UIADD3 UR12, UPT, UPT, UR12, -0x1, URZ ;  /* 0xffffffff0c0c7890 */ /* 0x000fe2000fffe0ff */
[----:B------:R-:W-:Y:S02]  /*3230*/  UMOV UR29, 0x40004040 ;  /* 0x40004040001d7882 */ /* 0x000fe40000000000 */
[----:B------:R2:W3:Y:S01]  /*3240*/  @P0 SYNCS.PHASECHK.TRANS64.TRYWAIT P2, [UR26], R0 ;  /* 0x00000000ff0005a7 */ /* 0x0004e2000804111a */
[----:B------:R-:W-:Y:S01]  /*3250*/  ULEA UR26, UR17, UR10, 0xa ;  /* 0x0000000a111a7291 */ /* 0x000fe2000f8e50ff */
[----:B------:R-:W-:Y:S01]  /*3260*/  UMOV UR27, 0x40004040 ;  /* 0x40004040001b7882 */ /* 0x000fe20000000000 */
[----:B------:R-:W-:Y:S02]  /*3270*/  UMOV UR41, 0x40004040 ;  /* 0x4000404000297882 */ /* 0x000fe40000000000 */
[----:B------:R-:W-:Y:S02]  /*3280*/  UIADD3 UR38, UPT, UPT, UR26, 0x2, URZ ;  /* 0x000000021a267890 */ /* 0x000fe4000fffe0ff */
[----:B------:R-:W-:Y:S02]  /*3290*/  UIADD3 UR34, UPT, UPT, UR26, 0x4, URZ ;  /* 0x000000041a227890 */ /* 0x000fe4000fffe0ff */
[----:B------:R-:W-:Y:S01]  /*32a0*/  UIADD3 UR30, UPT, UPT, UR26, 0x6, URZ ;  /* 0x000000061a1e7890 */ /* 0x000fe2000fffe0ff */
[----:B------:R2:W-:Y:S01]  /*32b0*/  UTCQMMA gdesc[UR26], gdesc[UR28], tmem[UR8], tmem[UR24], idesc[UR25], UP4 ;  /* 0x00ff181c1a0075ea */ /* 0x0005e2000a000308 */
[----:B------:R-:W-:Y:S01]  /*32c0*/  UPLOP3.LUT UP4, UPT, UPT, UPT, UPT, 0x80, 0x8 ;  /* 0x000000000008789c */ /* 0x000fe20003f8f070 */
[----:B------:R-:W-:Y:S01]  /*32d0*/  UMOV UR39, 0x40004040 ;  /* 0x4000404000277882 */ /* 0x000fe20000000000 */
[----:B------:R-:W-:Y:S01]  /*32e0*/  UMOV UR37, 0x40004040 ;  /* 0x4000404000257882 */ /* 0x000fe20000000000 */
[----:B------:R2:W-:Y:S01]  /*32f0*/  UTCQMMA gdesc[UR38], gdesc[UR40], tmem[UR8], tmem[UR22], idesc[UR23], UPT ;  /* 0x00ff1628260075ea */ /* 0x0005e2000b800308 */
[----:B------:R-:W-:Y:S01]  /*3300*/  UMOV UR35, 0x40004040 ;  /* 0x4000404000237882 */ /* 0x000fe20000000000 */
[----:B------:R-:W-:Y:S01]  /*3310*/  UMOV UR33, 0x40004040 ;  /* 0x4000404000217882 */ /* 0x000fe20000000000 */
[----:B------:R-:W-:Y:S01]  /*3320*/  UMOV UR31, 0x40004040 ;  /* 0x40004040001f7882 */ /* 0x000fe20000000000 */
[----:B------:R2:W-:Y:S01]  /*3330*/  UTCQMMA gdesc[UR34], gdesc[UR36], tmem[UR8], tmem[UR20], idesc[UR21], UPT ;  /* 0x00ff1424220075ea */ /* 0x0005e2000b800308 */
[----:B------:R2:W-:Y:S01]  /*3340*/  UTCQMMA gdesc[UR30], gdesc[UR32], tmem[UR8], tmem[UR18], idesc[UR19], UPT ;  /* 0x00ff12201e0075ea */ /* 0x0005e2000b800308 */
[----:B------:R2:W-:Y:S01]  /*3350*/  UTCBAR [UR6], URZ ;  /* 0x000000ff060073e9 */ /* 0x0005e200080000ff */
[----:B------:R-:W-:Y:S01]  /*3360*/  UMOV UR17, UR14 ;  /* 0x0000000e00117c82 */ /* 0x000fe20008000000 */
[----:B------:R-:W-:Y:S05]  /*3370*/  BRA.U UP0, `(.L_x_58) ;  /* 0xfffffffd00507547 */ /* 0x000fea000b83ffff */
.L_x_55:
[----:B------:R-:W-:Y:S01]  /*3380*/  UIADD3 UR15, UPT, UPT, UR15, 0x1, URZ ;  /* 0x000000010f0f7890 */ /* 0x000fe2000fffe0ff */
[C---:B------:R-:W-:Y:S01]  /*3390*/  ISETP.NE.AND P0, PT, R10.reuse, 0x2, PT ;  /* 0x000000020a00780c */ /* 0x040fe20003f05270 */
[----:B------:R-:W-:Y:S02]  /*33a0*/  UIADD3 UR7, UPT, UPT, UR7, 0x90, URZ ;  /* 0x0000009007077890 */ /* 0x000fe4000fffe0ff */
[----:B------:R-:W-:Y:S01]  /*33b0*/  UISETP.NE.AND UP0, UPT, UR15, 0x4, UPT ;  /* 0x000000040f00788c */ /* 0x000fe2000bf05270 */
[----:B-12---:R-:W-:Y:S02]  /*33c0*/  SEL R0, RZ, 0x1, P0 ;  /* 0x00000001ff007807 */ /* 0x006fe40000000000 */
[----:B------:R-:W-:Y:S01]  /*33d0*/  SEL R10, R10, RZ, P0 ;  /* 0x000000ff0a0a7207 */ /* 0x000fe20000000000 */
[----:B------:R-:W-:Y:S01]  /*33e0*/  USEL UR6, URZ, 0x1, UP0 ;  /* 0x00000001ff067887 */ /* 0x000fe20008000000 */
[----:B------:R-:W-:Y:S01]  /*33f0*/  LOP3.LUT R9, R9, R0, RZ, 0x3c, !PT ;  /* 0x0000000009097212 */ /* 0x000fe200078e3cff */
[----:B------:R-:W-:Y:S01]  /*3400*/  USEL UR15, UR15, URZ, UP0 ;  /* 0x000000ff0f0f7287 */ /* 0x000fe20008000000 */
[----:B------:R1:W-:Y:S03]  /*3410*/  UTCBAR [UR7], URZ ;  /* 0x000000ff070073e9 */ /* 0x0003e600080000ff */
[----:B------:R-:W-:Y:S01]  /*3420*/  LOP3.LUT R11, R11, UR6, RZ, 0x3c, !PT ;  /* 0x000000060b0b7c12 */ /* 0x000fe2000f8e3cff */
[----:B------:R-:W-:Y:S07]  /*3430*/  @P1 BRA `(.L_x_59) ;  /* 0xfffffff800a01947 */ /* 0x000fee000383ffff */
[----:B------:R-:W2:Y:S01]  /*3440*/  S2UR UR4, SR_CgaCtaId ;  /* 0x00000000000479c3 */ /* 0x000ea20000008800 */
[----:B------:R-:W-:Y:S01]  /*3450*/  ELECT P0, URZ, PT ;  /* 0x0000000000ff782f */ /* 0x000fe20003800000 */
[----:B------:R-:W-:Y:S01]  /*3460*/  IMAD.MOV.U32 R0, RZ, RZ, 0x1 ;  /* 0x00000001ff007424 */ /* 0x000fe200078e00ff */
[----:B------:R-:W-:Y:S01]  /*3470*/  UIADD3 UR5, UPT, UPT, UR5, 0xb0, URZ ;  /* 0x000000b005057890 */ /* 0x000fe2000fffe0ff */
[----:B------:R-:W-:Y:S01]  /*3480*/  SHF.L.U32 R3, R11, 0x1f, RZ ;  /* 0x0000001f0b037819 */ /* 0x000fe200000006ff */
[----:B------:R-:W-:-:S03]  /*3490*/  UMOV UR6, 0x40 ;  /* 0x0000004000067882 */ /* 0x000fc60000000000 */
[----:B------:R-:W-:Y:S01]  /*34a0*/  UVIRTCOUNT.DEALLOC.SMPOOL 0x80 ;  /* 0x000000800000784c */ /* 0x000fe20000000000 */
[----:B--2---:R-:W-:Y:S02]  /*34b0*/  ULEA UR4, UR4, UR6, 0x18 ;  /* 0x0000000604047291 */ /* 0x004fe4000f8ec0ff */
[----:B------:R-:W-:-:S07]  /*34c0*/  ULEA UR6, UR15, UR5, 0x3 ;  /* 0x000000050f067291 */ /* 0x000fce000f8e18ff */
[----:B------:R2:W-:Y:S02]  /*34d0*/  @P0 STS.U8 [UR4+0x1c], R0 ;  /* 0x00001c00ff000988 */ /* 0x0005e40008000004 */
[----:B------:R-:W4:Y:S02]  /*34e0*/  SYNCS.PHASECHK.TRANS64.TRYWAIT P0, [UR6], R3 ;  /* 0x00000003ff0075a7 */ /* 0x000f240008001106 */
[----:B--2-4-:R-:W-:Y:S05]  /*34f0*/  @!P0 BRA `(.L_x_60) ;  /* 0x0000005000788947 */ /* 0x014fea0003800000 */
.L_x_126:
[----:B-1----:R-:W-:-:S04]  /*3500*/  UIADD3 UR7, UPT, UPT, UR15, 0x1, URZ ;  /* 0x000000010f077890 */ /* 0x002fc8000fffe0ff */
[----:B------:R-:W-:-:S04]  /*3510*/  UISETP.NE.AND UP0, UPT, UR7, 0x4, UPT ;  /* 0x000000040700788c */ /* 0x000fc8000bf05270 */
[----:B------:R-:W-:Y:S02]  /*3520*/  USEL UR8, URZ, 0x1, UP0 ;  /* 0x00000001ff087887 */ /* 0x000fe40008000000 */
[----:B------:R-:W-:-:S04]  /*3530*/  USEL UR7, UR7, URZ, UP0 ;  /* 0x000000ff07077287 */ /* 0x000fc80008000000 */
[----:B------:R-:W-:Y:S01]  /*3540*/  ULEA UR6, UR7, UR5, 0x3 ;  /* 0x0000000507067291 */ /* 0x000fe2000f8e18ff */
[----:B------:R-:W-:-:S04]  /*3550*/  LOP3.LUT R2, R11, UR8, RZ, 0x3c, !PT ;  /* 0x000000080b027c12 */ /* 0x000fc8000f8e3cff */
[----:B--2---:R-:W-:-:S04]  /*3560*/  SHF.L.U32 R3, R2, 0x1f, RZ ;  /* 0x0000001f02037819 */ /* 0x004fc800000006ff */
[----:B------:R-:W1:Y:S02]  /*3570*/  SYNCS.PHASECHK.TRANS64.TRYWAIT P0, [UR6], R3 ;  /* 0x00000003ff0075a7 */ /* 0x000e640008001106 */
[----:B-1----:R-:W-:Y:S05]  /*3580*/  @!P0 BRA `(.L_x_61) ;  /* 0x00000050006c8947 */ /* 0x002fea0003800000 */
.L_x_128:
        /* <DEDUP_REMOVED lines=9> */
.L_x_130:
[----:B------:R-:W-:-:S04]  /*3620*/  UIADD3 UR7, UPT, UPT, UR7, 0x1, URZ ;  /* 0x0000000107077890 */ /* 0x000fc8000fffe0ff */
[----:B------:R-:W-:-:S04]  /*3630*/  UISETP.NE.AND UP0, UPT, UR7, 0x4, UPT ;  /* 0x000000040700788c */ /* 0x000fc8000bf05270 */
[----:B------:R-:W-:Y:S02]  /*3640*/  USEL UR6, URZ, 0x1, UP0 ;  /* 0x00000001ff067887 */ /* 0x000fe40008000000 */
[----:B------:R-:W-:-:S04]  /*3650*/  USEL UR7, UR7, URZ, UP0 ;  /* 0x000000ff07077287 */ /* 0x000fc80008000000 */
[----:B------:R-:W-:Y:S01]  /*3660*/  ULEA UR7, UR7, UR5, 0x3 ;  /* 0x0000000507077291 */ /* 0x000fe2000f8e18ff */
[----:B-1----:R-:W-:-:S04]  /*3670*/  LOP3.LUT R3, R2, UR6, RZ, 0x3c, !PT ;  /* 0x0000000602037c12 */ /* 0x002fc8000f8e3cff */
[----:B------:R-:W-:-:S04]  /*3680*/  SHF.L.U32 R3, R3, 0x1f, RZ ;  /* 0x0000001f03037819 */ /* 0x000fc800000006ff */
[----:B------:R-:W1:Y:S02]  /*3690*/  SYNCS.PHASECHK.TRANS64.TRYWAIT P0, [UR7], R3 ;  /* 0x00000003ff0075a7 */ /* 0x000e640008001107 */
[----:B-1----:R-:W-:Y:S05]  /*36a0*/  @!P0 BRA `(.L_x_63) ;  /* 0x0000005000548947 */ /* 0x002fea0003800000 */
.L_x_132:
[----:B------:R-:W-:Y:S01]  /*36b0*/  NOP ;  /* 0x0000000000007918 */ /* 0x000fe20000000000 */
[----:B-1----:R-:W1:Y:S01]  /*36c0*/  LDS R0, [UR4+0x14] ;  /* 0x00001404ff007984 */ /* 0x002e620008000800 */
[----:B------:R-:W-:Y:S01]  /*36d0*/  ULOP3.LUT UR6, UR16, 0xffff, URZ, 0xc0, !UPT ;  /* 0x0000ffff10067892 */ /* 0x000fe2000f8ec0ff */
[----:B------:R-:W-:Y:S01]  /*36e0*/  UMOV UR8, 0xffff ;  /* 0x0000ffff00087882 */ /* 0x000fe20000000000 */
[----:B------:R-:W-:Y:S02]  /*36f0*/  UMOV UR5, 0x1 ;  /* 0x0000000100057882 */ /* 0x000fe40000000000 */
[----:B------:R-:W-:-:S04]  /*3700*/  USHF.R.U32.HI UR6, URZ, 0x5, UR6 ;  /* 0x00000005ff067899 */ /* 0x000fc80008011606 */
[----:B------:R-:W-:Y:S02]  /*3710*/  USHF.L.U32 UR8, UR8, UR6, URZ ;  /* 0x0000000608087299 */ /* 0x000fe400080006ff */
[----:B------:R-:W-:-:S04]  /*3720*/  USHF.L.U32 UR5, UR5, UR6, URZ ;  /* 0x0000000605057299 */ /* 0x000fc800080006ff */
[----:B-1----:R-:W-:-:S04]  /*3730*/  LOP3.LUT R0, R0, UR8, RZ, 0xc0, !PT ;  /* 0x0000000800007c12 */ /* 0x002fc8000f8ec0ff */
[----:B------:R-:W-:-:S13]  /*3740*/  ISETP.NE.AND P0, PT, R0, UR8, PT ;  /* 0x0000000800007c0c */ /* 0x000fda000bf05270 */
[----:B------:R-:W-:Y:S05]  /*3750*/  @P0 BRA `(.L_x_64) ;  /* 0x0000000000580947 */ /* 0x000fea0003800000 */
[----:B------:R-:W1:Y:S02]  /*3760*/  LDS R0, [UR4+0x18] ;  /* 0x00001804ff007984 */ /* 0x000e640008000800 */
[----:B-1----:R-:W-:-:S04]  /*3770*/  LOP3.LUT R0, R0, UR5, RZ, 0xc0, !PT ;  /* 0x0000000500007c12 */ /* 0x002fc8000f8ec0ff */
[----:B------:R-:W-:-:S13]  /*3780*/  ISETP.NE.AND P0, PT, R0, UR5, PT ;  /* 0x0000000500007c0c */ /* 0x000fda000bf05270 */
[----:B------:R-:W-:Y:S05]  /*3790*/  @P0 BRA `(.L_x_65) ;  /* 0x00000000003c0947 */ /* 0x000fea0003800000 */
[----:B------:R-:W1:Y:S01]  /*37a0*/  S2R R2, SR_LANEID ;  /* 0x0000000000027919 */ /* 0x000e620000000000 */
[----:B------:R-:W-:Y:S01]  /*37b0*/  ULOP3.LUT UR8, URZ, UR8, URZ, 0x33, !UPT ;  /* 0x00000008ff087292 */ /* 0x000fe2000f8e33ff */
[----:B------:R-:W-:Y:S01]  /*37c0*/  LOP3.LUT R4, RZ, UR5, RZ, 0x33, !PT ;  /* 0x00000005ff047c12 */ /* 0x000fe2000f8e33ff */
[----:B------:R-:W-:Y:S02]  /*37d0*/  VOTEU.ANY UR7, UPT, PT ;  /* 0x0000000000077886 */ /* 0x000fe400038e0100 */
[----:B------:R-:W-:Y:S01]  /*37e0*/  UFLO.U32 UR7, UR7 ;  /* 0x00000007000772bd */ /* 0x000fe200080e0000 */
[----:B------:R-:W2:Y:S01]  /*37f0*/  REDUX UR5, R4 ;  /* 0x00000000040573c4 */ /* 0x000ea20000000000 */
[----:B------:R-:W-:-:S06]  /*3800*/  IMAD.U32 R0, RZ, RZ, UR8 ;  /* 0x00000008ff007e24 */ /* 0x000fcc000f8e00ff */
[----:B------:R4:W-:Y:S01]  /*3810*/  UTCATOMSWS.AND URZ, UR8 ;  /* 0x0000000800ff79e3 */ /* 0x0009e20008000000 */
[----:B------:R-:W3:Y:S01]  /*3820*/  REDUX UR6, R0 ;  /* 0x00000000000673c4 */ /* 0x000ee20000000000 */
[----:B-1----:R-:W-:Y:S01]  /*3830*/  ISETP.EQ.U32.AND P0, PT, R2, UR7, PT ;  /* 0x0000000702007c0c */ /* 0x002fe2000bf02070 */
[----:B--2---:R-:W-:Y:S01]  /*3840*/  IMAD.U32 R2, RZ, RZ, UR5 ;  /* 0x00000005ff027e24 */ /* 0x004fe2000f8e00ff */
[----:B---3--:R-:W-:-:S11]  /*3850*/  MOV R3, UR6 ;  /* 0x0000000600037c02 */ /* 0x008fd60008000f00 */
[----:B------:R4:W-:Y:S04]  /*3860*/  @P0 ATOMS.AND RZ, [UR4+0x14], R3 ;  /* 0x00001403ffff098c */ /* 0x0009e8000a800004 */
[----:B------:R4:W-:Y:S01]  /*3870*/  @P0 ATOMS.AND RZ, [UR4+0x18], R2 ;  /* 0x00001802ffff098c */ /* 0x0009e2000a800004 */
[----:B------:R-:W-:Y:S05]  /*3880*/  BRA `(.L_x_66) ;  /* 0x0000000000147947 */ /* 0x000fea0003800000 */
.L_x_65:
[----:B------:R-:W-:Y:S02]  /*3890*/  MOV R2, 0x38b0 ;  /* 0x000038b000027802 */ /* 0x000fe40000000f00 */
[----:B---3-5:R-:W-:Y:S05]  /*38a0*/  CALL.REL.NOINC `($__internal_0_$__cuda_sm10x_tcgen05_guardrail_trap_col_being_dealloced_not_returned_by_alloc) ;  /* 0x0000005000b07944 */ /* 0x028fea0003c00000 */
[----:B------:R-:W-:Y:S05]  /*38b0*/  BRA `(.L_x_66) ;  /* 0x0000000000087947 */ /* 0x000fea0003800000 */
.L_x_64:
[----:B------:R-:W-:Y:S02]  /*38c0*/  MOV R2, 0x38e0 ;  /* 0x000038e000027802 */ /* 0x000fe40000000f00 */
[----:B---3-5:R-:W-:Y:S05]  /*38d0*/  CALL.REL.NOINC `($__internal_2_$__cuda_sm10x_tcgen05_guardrail_trap_unallocated_columns_being_dealloced) ;  /* 0x0000005000bc7944 */ /* 0x028fea0003c00000 */
.L_x_66:
[----:B------:R-:W-:Y:S01]  /*38e0*/  NOP ;  /* 0x0000000000007918 */ /* 0x000fe20000000000 */
[----:B----4-:R-:W-:Y:S05]  /*38f0*/  EXIT ;  /* 0x000000000000794d */ /* 0x010fea0003800000 */
.L_x_48:
[----:B------:R-:W-:-:S09]  /*3900*/  UISETP.NE.OR UP2, UPT, UR8, 0x3, !UP2 ;  /* 0x000000030800788c */ /* 0x000fd2000d745670 */
[----:B------:R-:W-:Y:S05]  /*3910*/  BRA.U UP2, `(.L_x_67) ;  /* 0x0000000d02407547 */ /* 0x000fea000b800000 */
[----:B------:R-:W1:Y:S01]  /*3920*/  LDC R0, c[0x0][0xb30] ;  /* 0x0002cc00ff007b82 */ /* 0x000e620000000800 */
[----:B------:R-:W2:Y:S01]  /*3930*/  LDCU.64 UR8, c[0x0][0x888] ;  /* 0x00011100ff0877ac */ /* 0x000ea20008000a00 */
[----:B------:R-:W-:Y:S02]  /*3940*/  HFMA2 R29, -RZ, RZ, 0, 0 ;  /* 0x00000000ff1d7431 */ /* 0x000fe400000001ff */
[----:B------:R-:W-:Y:S01]  /*3950*/  IMAD.MOV.U32 R31, RZ, RZ, 0x1 ;  /* 0x00000001ff1f7424 */ /* 0x000fe200078e00ff */
[----:B------:R-:W-:Y:S01]  /*3960*/  MOV R23, 0x2000 ;  /* 0x0000200000177802 */ /* 0x000fe20000000f00 */
[----:B------:R-:W4:Y:S01]  /*3970*/  LDCU.64 UR4, c[0x0][0x890] ;  /* 0x00011200ff0477ac */ /* 0x000f220008000a00 */
[----:B------:R-:W-:Y:S01]  /*3980*/  IMAD.MOV.U32 R30, RZ, RZ, RZ ;  /* 0x000000ffff1e7224 */ /* 0x000fe200078e00ff */
[----:B------:R-:W3:Y:S01]  /*3990*/  LDC R19, c[0x0][0x370] ;  /* 0x0000dc00ff137b82 */ /* 0x000ee20000000800 */
[----:B------:R-:W-:Y:S01]  /*39a0*/  UMOV UR7, 0x400 ;  /* 0x0000040000077882 */ /* 0x000fe20000000000 */
[----:B------:R-:W-:-:S02]  /*39b0*/  UPLOP3.LUT UP1, UPT, UPT, UPT, UPT, 0x40, 0x4 ;  /* 0x000000000004789c */ /* 0x000fc40003f2e870 */
[----:B------:R-:W-:-:S04]  /*39c0*/  ULEA UR7, UR37, UR7, 0x18 ;  /* 0x0000000725077291 */ /* 0x000fc8000f8ec0ff */
[----:B------:R-:W3:Y:S01]  /*39d0*/  LDC R2, c[0x0][0xb0c] ;  /* 0x0002c300ff027b82 */ /* 0x000ee20000000800 */
[----:B------:R-:W-:Y:S02]  /*39e0*/  UIADD3 UR13, UPT, UPT, UR7, 0x48, URZ ;  /* 0x00000048070d7890 */ /* 0x000fe4000fffe0ff */
[----:B--2---:R-:W-:Y:S02]  /*39f0*/  UISETP.NE.U32.AND UP2, UPT, UR8, URZ, UPT ;  /* 0x000000ff0800728c */ /* 0x004fe4000bf45070 */
[----:B------:R-:W-:Y:S02]  /*3a00*/  UIADD3 UR17, UPT, UPT, UR7, 0x40, URZ ;  /* 0x0000004007117890 */ /* 0x000fe4000fffe0ff */
[----:B----4-:R-:W-:Y:S01]  /*3a10*/  UISETP.NE.U32.AND UP3, UPT, UR4, URZ, UPT ;  /* 0x000000ff0400728c */ /* 0x010fe2000bf65070 */
[----:B------:R-:W2:Y:S01]  /*3a20*/  LDC R18, c[0x0][0xb20] ;  /* 0x0002c800ff127b82 */ /* 0x000ea20000000800 */
[----:B-1----:R-:W-:Y:S01]  /*3a30*/  ISETP.NE.AND P1, PT, R0, 0x1, PT ;  /* 0x000000010000780c */ /* 0x002fe20003f25270 */
[----:B------:R-:W-:-:S02]  /*3a40*/  UISETP.NE.AND.EX UP2, UPT, UR9, URZ, UPT, UP2 ;  /* 0x000000ff0900728c */ /* 0x000fc4000bf45320 */
[----:B------:R-:W-:Y:S02]  /*3a50*/  UPRMT UR13, UR37, 0x654, UR13 ;  /* 0x00000654250d7896 */ /* 0x000fe4000800000d */
[----:B------:R-:W-:Y:S02]  /*3a60*/  UISETP.NE.AND.EX UP3, UPT, UR5, URZ, UPT, UP3 ;  /* 0x000000ff0500728c */ /* 0x000fe4000bf65330 */
[----:B------:R-:W1:Y:S08]  /*3a70*/  LDC.64 R32, c[0x0][0x348] ;  /* 0x0000d200ff207b82 */ /* 0x000e700000000a00 */
[----:B------:R-:W4:Y:S08]  /*3a80*/  LDC.64 R16, c[0x0][0xb10] ;  /* 0x0002c400ff107b82 */ /* 0x000f300000000a00 */
[----:B------:R-:W1:Y:S08]  /*3a90*/  LDC.64 R6, c[0x0][0xb18] ;  /* 0x0002c600ff067b82 */ /* 0x000e700000000a00 */
[----:B------:R-:W1:Y:S08]  /*3aa0*/  LDC.64 R4, c[0x0][0xb28] ;  /* 0x0002ca00ff047b82 */ /* 0x000e700000000a00 */
[----:B--23--:R-:W1:Y:S02]  /*3ab0*/  LDC R22, c[0x0][0x374] ;  /* 0x0000dd00ff167b82 */ /* 0x00ce640000000800 */
.L_x_76:
[C---:B------:R-:W-:Y:S02]  /*3ac0*/  LEA R0, R30.reuse, UR7, 0x3 ;  /* 0x000000071e007c11 */ /* 0x040fe4000f8e18ff */
[----:B------:R-:W-:Y:S02]  /*3ad0*/  SHF.L.U32 R3, R29, 0x1f, RZ ;  /* 0x0000001f1d037819 */ /* 0x000fe400000006ff */
[----:B------:R-:W-:Y:S02]  /*3ae0*/  LEA R24, R30, UR7, 0x4 ;  /* 0x000000071e187c11 */ /* 0x000fe4000f8e20ff */
[----:B--2---:R-:W2:Y:S02]  /*3af0*/  SYNCS.PHASECHK.TRANS64.TRYWAIT P0, [R0+URZ+0x70], R3 ;  /* 0x00007003000075a7 */ /* 0x004ea400080011ff */
[----:B--2---:R-:W-:Y:S05]  /*3b00*/  @!P0 BRA `(.L_x_68) ;  /* 0x0000004c00548947 */ /* 0x004fea0003800000 */
.L_x_133:
[----:B------:R-:W-:Y:S01]  /*3b10*/  ISETP.GE.AND P0, PT, R72, 0x1, PT ;  /* 0x000000014800780c */ /* 0x000fe20003f06270 */
[----:B------:R-:W3:Y:S01]  /*3b20*/  LDS.128 R24, [R24+0x100] ;  /* 0x0001000018187984 */ /* 0x000ee20000000c00 */
[----:B--2---:R-:W-:Y:S01]  /*3b30*/  VIADD R0, R0, 0x80 ;  /* 0x0000008000007836 */ /* 0x004fe20000000000 */
[----:B------:R-:W-:Y:S01]  /*3b40*/  @!PT LDS RZ, [RZ] ;  /* 0x00000000fffff984 */ /* 0x000fe20000000800 */
[----:B------:R-:W-:Y:S01]  /*3b50*/  @!PT LDS RZ, [RZ] ;  /* 0x00000000fffff984 */ /* 0x000fe20000000800 */
[----:B------:R-:W-:Y:S01]  /*3b60*/  @!PT LDS RZ, [RZ] ;  /* 0x00000000fffff984 */ /* 0x000fe20000000800 */
[----:B------:R-:W-:Y:S01]  /*3b70*/  @!PT LDS RZ, [RZ] ;  /* 0x00000000fffff984 */ /* 0x000fe20000000800 */
[----:B------:R2:W-:Y:S06]  /*3b80*/  MEMBAR.ALL.CTA ;  /* 0x0000000000007992 */ /* 0x0005ec0000008000 */
[----:B--2---:R-:W2:Y:S01]  /*3b90*/  FENCE.VIEW.ASYNC.S ;  /* 0x00000000000073c6 */ /* 0x004ea20000000000 */
[----:B------:R-:W-:Y:S04]  /*3ba0*/  PRMT R0, RZ, 0x654, R0 ;  /* 0x00000654ff007816 */ /* 0x000fe80000000000 */
[----:B--2---:R2:W-:Y:S01]  /*3bb0*/  SYNCS.ARRIVE.TRANS64.RED.A1T0 RZ, [R0+URZ], RZ ;  /* 0x000000ff00ff79a7 */ /* 0x0045e200081004ff */
[----:B---3--:R-:W-:Y:S11]  /*3bc0*/  LOP3.LUT P3, RZ, R26, 0x1, RZ, 0xc0, !PT ;  /* 0x000000011aff7812 */ /* 0x008ff6000786c0ff */
[----:B------:R-:W-:Y:S02]  /*3bd0*/  @!UPT UIADD3 URZ, UPT, UPT, URZ, URZ, URZ ;  /* 0x000000fffffff290 */ /* 0x000fe4000fffe0ff */
[----:B------:R-:W-:Y:S02]  /*3be0*/  @P3 MOV R13, R24 ;  /* 0x00000018000d3202 */ /* 0x000fe40000000f00 */
[----:B------:R-:W-:Y:S01]  /*3bf0*/  @P3 LOP3.LUT R8, R25, 0xffff, RZ, 0xc0, !PT ;  /* 0x0000ffff19083812 */ /* 0x000fe200078ec0ff */
[----:B--2---:R-:W-:Y:S06]  /*3c00*/  @!P0 BRA `(.L_x_69) ;  /* 0x0000000000a48947 */ /* 0x004fec0003800000 */
[----:B-1----:R-:W-:Y:S01]  /*3c10*/  IMAD.HI.U32 R35, R22, R7, RZ ;  /* 0x0000000716237227 */ /* 0x002fe200078e00ff */
[----:B------:R-:W-:Y:S02]  /*3c20*/  ISETP.NE.AND P0, PT, R6, 0x1, PT ;  /* 0x000000010600780c */ /* 0x000fe40003f05270 */
[----:B------:R-:W-:Y:S01]  /*3c30*/  ISETP.NE.AND P2, PT, R72, 0x1, PT ;  /* 0x000000014800780c */ /* 0x000fe20003f45270 */
[----:B----4-:R-:W-:Y:S01]  /*3c40*/  IMAD.HI.U32 R34, R19, R16, RZ ;  /* 0x0000001013227227 */ /* 0x010fe200078e00ff */
[----:B------:R-:W-:Y:S02]  /*3c50*/  SHF.R.U32.HI R35, RZ, R18, R35 ;  /* 0x00000012ff237219 */ /* 0x000fe40000011623 */
[----:B------:R-:W-:Y:S01]  /*3c60*/  ISETP.NE.AND P4, PT, R2, 0x1, PT ;  /* 0x000000010200780c */ /* 0x000fe20003f85270 */
[----:B------:R-:W-:Y:S01]  /*3c70*/  IMAD.HI.U32 R36, R13, R16, RZ ;  /* 0x000000100d247227 */ /* 0x000fe200078e00ff */
[----:B------:R-:W-:Y:S02]  /*3c80*/  SHF.R.U32.HI R34, RZ, R17, R34 ;  /* 0x00000011ff227219 */ /* 0x000fe40000011622 */
[----:B------:R-:W-:Y:S01]  /*3c90*/  SEL R3, R22, R35, !P0 ;  /* 0x0000002316037207 */ /* 0x000fe20004000000 */
[C---:B------:R-:W-:Y:S01]  /*3ca0*/  IMAD.HI.U32 R35, R8.reuse, R7, RZ ;  /* 0x0000000708237227 */ /* 0x040fe200078e00ff */
[----:B------:R-:W-:Y:S02]  /*3cb0*/  SEL R11, R19, R34, !P4 ;  /* 0x00000022130b7207 */ /* 0x000fe40006000000 */
[----:B------:R-:W-:Y:S01]  /*3cc0*/  SHF.R.U32.HI R36, RZ, R17, R36 ;  /* 0x00000011ff247219 */ /* 0x000fe20000011624 */
[----:B------:R-:W-:Y:S01]  /*3cd0*/  IMAD.HI.U32 R38, R3, R4, RZ ;  /* 0x0000000403267227 */ /* 0x000fe200078e00ff */
[----:B------:R-:W-:Y:S03]  /*3ce0*/  SHF.R.U32.HI R35, RZ, R18, R35 ;  /* 0x00000012ff237219 */ /* 0x000fe60000011623 */
[----:B------:R-:W-:Y:S01]  /*3cf0*/  IMAD.HI.U32 R34, R11, R4, RZ ;  /* 0x000000040b227227 */ /* 0x000fe200078e00ff */
[----:B------:R-:W-:Y:S02]  /*3d00*/  @P2 SHF.R.U32.HI R3, RZ, R5, R38 ;  /* 0x00000005ff032219 */ /* 0x000fe40000011626 */
[----:B------:R-:W-:Y:S02]  /*3d10*/  SEL R9, R8, R35, !P0 ;  /* 0x0000002308097207 */ /* 0x000fe40004000000 */
[----:B------:R-:W-:Y:S01]  /*3d20*/  @P2 SHF.R.U32.HI R11, RZ, R5, R34 ;  /* 0x00000005ff0b2219 */ /* 0x000fe20000011622 */
[C---:B------:R-:W-:Y:S01]  /*3d30*/  IMAD R10, R72.reuse, R3, RZ ;  /* 0x00000003480a7224 */ /* 0x040fe200078e02ff */
[----:B------:R-:W-:Y:S01]  /*3d40*/  SEL R3, R13, R36, !P4 ;  /* 0x000000240d037207 */ /* 0x000fe20006000000 */
[C---:B------:R-:W-:Y:S03]  /*3d50*/  IMAD.HI.U32 R14, R9.reuse, R4, RZ ;  /* 0x00000004090e7227 */ /* 0x040fe600078e00ff */
[----:B------:R-:W-:Y:S01]  /*3d60*/  ISETP.GE.AND P0, PT, R9, R10, PT ;  /* 0x0000000a0900720c */ /* 0x000fe20003f06270 */
[C---:B------:R-:W-:Y:S01]  /*3d70*/  IMAD R12, R72.reuse, R11, RZ ;  /* 0x0000000b480c7224 */ /* 0x040fe200078e02ff */
[-C--:B------:R-:W-:Y:S04]  /*3d80*/  SHF.R.U32.HI R14, RZ, R5.reuse, R14 ;  /* 0x00000005ff0e7219 */ /* 0x080fe8000001160e */
[----:B------:R-:W-:Y:S02]  /*3d90*/  ISETP.GE.OR P0, PT, R3, R12, P0 ;  /* 0x0000000c0300720c */ /* 0x000fe40000706670 */
[----:B------:R-:W-:Y:S05]  /*3da0*/  SEL R15, R9, R14, !P2 ;  /* 0x0000000e090f7207 */ /* 0x000fea0005000000 */
[----:B------:R-:W-:Y:S04]  /*3db0*/  IMAD.MOV R14, RZ, RZ, -R15 ;  /* 0x000000ffff0e7224 */ /* 0x000fe800078e0a0f */
[----:B------:R-:W-:Y:S02]  /*3dc0*/  IMAD R14, R72, R14, R9 ;  /* 0x0000000e480e7224 */ /* 0x000fe400078e0209 */
[C---:B------:R-:W-:Y:S05]  /*3dd0*/  @!P0 IMAD.HI.U32 R10, R3.reuse, R4, RZ ;  /* 0x00000004030a8227 */ /* 0x040fea00078e00ff */
[----:B------:R-:W-:Y:S04]  /*3de0*/  @!P0 SHF.R.U32.HI R10, RZ, R5, R10 ;  /* 0x00000005ff0a8219 */ /* 0x000fe8000001160a */
[----:B------:R-:W-:Y:S01]  /*3df0*/  @!P0 SEL R0, R3, R10, !P2 ;  /* 0x0000000a03008207 */ /* 0x000fe20005000000 */
[----:B------:R-:W-:Y:S03]  /*3e00*/  IMAD.MOV R10, RZ, RZ, -R3 ;  /* 0x000000ffff0a7224 */ /* 0x000fe600078e0a03 */
[----:B------:R-:W-:Y:S01]  /*3e10*/  @!P0 IADD3 R15, PT, PT, R15, -R0, RZ ;  /* 0x800000000f0f8210 */ /* 0x000fe20007ffe0ff */
[----:B------:R-:W-:Y:S01]  /*3e20*/  @!P0 IMAD R0, R11, R14, R0 ;  /* 0x0000000e0b008224 */ /* 0x000fe200078e0200 */
[----:B------:R-:W-:Y:S01]  /*3e30*/  IADD3 R11, PT, PT, -R9, RZ, RZ ;  /* 0x000000ff090b7210 */ /* 0x000fe20007ffe1ff */
[----:B------:R-:W-:Y:S02]  /*3e40*/  IMAD R13, R2, R10, R13 ;  /* 0x0000000a020d7224 */ /* 0x000fe400078e020d */
[----:B------:R-:W-:Y:S02]  /*3e50*/  @!P0 IMAD R9, R15, R72, R3 ;  /* 0x000000480f098224 */ /* 0x000fe400078e0203 */
[----:B------:R-:W-:Y:S02]  /*3e60*/  @!P0 IMAD.MOV.U32 R3, RZ, RZ, R0 ;  /* 0x000000ffff038224 */ /* 0x000fe400078e0000 */
[----:B------:R-:W-:Y:S02]  /*3e70*/  IMAD R8, R6, R11, R8 ;  /* 0x0000000b06087224 */ /* 0x000fe400078e0208 */
[----:B------:R-:W-:Y:S02]  /*3e80*/  IMAD R13, R3, R2, R13 ;  /* 0x00000002030d7224 */ /* 0x000fe400078e020d */
[----:B------:R-:W-:Y:S02]  /*3e90*/  IMAD R8, R9, R6, R8 ;  /* 0x0000000609087224 */ /* 0x000fe400078e0208 */
.L_x_69:
[----:B------:R-:W-:Y:S05]  /*3ea0*/  BRA.U UP1, `(.L_x_70) ;  /* 0x0000000101107547 */ /* 0x000fea000b800000 */
[----:B------:R-:W-:Y:S04]  /*3eb0*/  MOV R0, UR6 ;  /* 0x0000000600007c02 */ /* 0x000fe80008000f00 */
[----:B------:R-:W-:Y:S04]  /*3ec0*/  SHF.L.U32 R3, R0, 0x1f, RZ ;  /* 0x0000001f00037819 */ /* 0x000fe800000006ff */
[----:B------:R-:W2:Y:S02]  /*3ed0*/  SYNCS.PHASECHK.TRANS64.TRYWAIT P0, [UR7+0x68], R3 ;  /* 0x00006803ff0075a7 */ /* 0x000ea40008001107 */
[----:B--2---:R-:W-:Y:S05]  /*3ee0*/  @!P0 BRA `(.L_x_71) ;  /* 0x0000004800708947 */ /* 0x004fea0003800000 */
.L_x_70:
[----:B------:R-:W-:Y:S02]  /*3ef0*/  R2UR UR19, R21 ;  /* 0x00000000151372ca */ /* 0x000fe400000e0000 */
[----:B------:R-:W-:Y:S02]  /*3f00*/  R2UR UR18, R20 ;  /* 0x00000000141272ca */ /* 0x000fe400000e0000 */
[----:B------:R-:W-:Y:S02]  /*3f10*/  ISETP.NE.U32.AND P2, PT, RZ, UR4, PT ;  /* 0x00000004ff007c0c */ /* 0x000fe4000bf45070 */
[----:B------:R-:W-:Y:S02]  /*3f20*/  SHF.L.U32 R12, R31, 0x1f, RZ ;  /* 0x0000001f1f0c7819 */ /* 0x000fe400000006ff */
[----:B------:R-:W-:Y:S05]  /*3f30*/  ISETP.NE.AND.EX P2, PT, RZ, UR5, PT, P2 ;  /* 0x00000005ff007c0c */ /* 0x000fea000bf45320 */
[----:B------:R-:W-:Y:S02]  /*3f40*/  USHF.L.U32 UR19, UR19, 0x7, URZ ;  /* 0x0000000713137899 */ /* 0x000fe400080006ff */
[----:B------:R-:W-:Y:S01]  /*3f50*/  USHF.L.U32 UR18, UR18, 0x7, URZ ;  /* 0x0000000712127899 */ /* 0x000fe200080006ff */
[----:B------:R-:W-:Y:S11]  /*3f60*/  BRA.U !UP3, `(.L_x_72) ;  /* 0x000000010b347547 */ /* 0x000ff6000b800000 */
[----:B------:R-:W-:Y:S01]  /*3f70*/  UPLOP3.LUT UP0, UPT, UPT, UPT, UP2, 0x80, 0x8 ;  /* 0x000000000008789c */ /* 0x000fe20003f0f020 */
[----:B--2---:R-:W-:Y:S02]  /*3f80*/  HFMA2 R0, -RZ, RZ, 0, 5.9604644775390625e-08 ;  /* 0x00000001ff007431 */ /* 0x004fe400000001ff */
[----:B------:R-:W-:Y:S03]  /*3f90*/  IMAD.MOV.U32 R171, RZ, RZ, 0x1 ;  /* 0x00000001ffab7424 */ /* 0x000fe600078e00ff */
[----:B------:R-:W-:Y:S05]  /*3fa0*/  PLOP3.LUT P0, PT, PT, PT, UP0, 0x80, 0x8 ;  /* 0x000000000008781c */ /* 0x000fea0003f0f008 */
[----:B------:R-:W2:Y:S01]  /*3fb0*/  @UP0 LDCU.64 UR10, c[0x0][0x888] ;  /* 0x00011100ff0a07ac */ /* 0x000ea20008000a00 */
[----:B------:R-:W-:Y:S07]  /*3fc0*/  @UP0 UIMAD UR8, UR36, UR4, URZ ;  /* 0x00000004240802a4 */ /* 0x000fee000f8e02ff */
[----:B------:R-:W-:Y:S01]  /*3fd0*/  @!P0 PRMT R171, R0, 0x7610, R171 ;  /* 0x0000761000ab8816 */ /* 0x000fe200000000ab */
[----:B--2---:R-:W-:Y:S03]  /*3fe0*/  @UP0 UIMAD.WIDE UR10, UR8, 0x4, UR10 ;  /* 0x00000004080a08a5 */ /* 0x004fe6000f8e020a */
[----:B------:R-:W2:Y:S03]  /*3ff0*/  @!UP0 LDCU UR8, c[0x0][0x880] ;  /* 0x00011000ff0887ac */ /* 0x000ea60008000800 */
[----:B------:R-:W-:Y:S01]  /*4000*/  IMAD.U32 R10, RZ, RZ, UR10 ;  /* 0x0000000aff0a7e24 */ /* 0x000fe2000f8e00ff */
[----:B------:R-:W-:Y:S05]  /*4010*/  MOV R11, UR11 ;  /* 0x0000000b000b7c02 */ /* 0x000fea0008000f00 */
[----:B-----5:R3:W5:Y:S02]  /*4020*/  @P0 LDG.E R81, desc[UR46][R10.64] ;  /* 0x0000002e0a510981 */ /* 0x020764000c1e1900 */
[----:B--23--:R-:W-:Y:S07]  /*4030*/  @!P0 IMAD.U32 R81, RZ, RZ, UR8 ;  /* 0x00000008ff518e24 */ /* 0x00cfee000f8e00ff */
.L_x_72:
[----:B-----5:R-:W-:Y:S01]  /*4040*/  @!P2 FSETP.EQ.AND P0, PT, R81, RZ, PT ;  /* 0x000000ff5100a20b */ /* 0x020fe20003f02000 */
[----:B------:R-:W-:Y:S01]  /*4050*/  @!UPT UIADD3 URZ, UPT, UPT, URZ, URZ, URZ ;  /* 0x000000fffffff290 */ /* 0x000fe2000fffe0ff */
[----:B------:R-:W-:Y:S11]  /*4060*/  @!P2 BRA `(.L_x_73) ;  /* 0x000000000014a947 */ /* 0x000ff60003800000 */
[----:B------:R-:W-:Y:S02]  /*4070*/  LOP3.LUT P2, RZ, R171, 0xff, RZ, 0xc0, !PT ;  /* 0x000000ffabff7812 */ /* 0x000fe4000784c0ff */
[----:B------:R-:W-:Y:S04]  /*4080*/  PLOP3.LUT P0, PT, PT, PT, UP0, 0x80, 0x8 ;  /* 0x000000000008781c */ /* 0x000fe80003f0f008 */
[----:B------:R-:W-:Y:S07]  /*4090*/  PLOP3.LUT P0, PT, P0, PT, PT, 0x8, 0x80 ;  /* 0x000000000080781c */ /* 0x000fee000070e170 */
[----:B------:R-:W-:Y:S11]  /*40a0*/  @P2 FSETP.EQ.AND P0, PT, R81, RZ, PT ;  /* 0x000000ff5100220b */ /* 0x000ff60003f02000 */
[----:B------:R-:W-:Y:S02]  /*40b0*/  @!UPT UIADD3 URZ, UPT, UPT, URZ, URZ, URZ ;  /* 0x000000fffffff290 */ /* 0x000fe4000fffe0ff */
.L_x_73:
[----:B------:R-:W3:Y:S01]  /*40c0*/  SYNCS.PHASECHK.TRANS64.TRYWAIT P2, [UR7+0x50], R12 ;  /* 0x0000500cff0075a7 */ /* 0x000ee20008041107 */
[----:B------:R-:W-:Y:S04]  /*40d0*/  ELECT P4, URZ, PT ;  /* 0x0000000000ff782f */ /* 0x000fe80003880000 */
[----:B------:R-:W-:Y:S11]  /*40e0*/  PLOP3.LUT P4, PT, P0, P4, PT, 0xf2, 0x2f ;  /* 0x00000000002f781c */ /* 0x000ff60000789e72 */
[----:B------:R-:W-:Y:S02]  /*40f0*/  @!UPT UIADD3 URZ, UPT, UPT, URZ, URZ, URZ ;  /* 0x000000fffffff290 */ /* 0x000fe4000fffe0ff */
[----:B-1----:R-:W-:Y:S05]  /*4100*/  @!P4 IADD3 R21, P0, PT, R32, 0x580, RZ ;  /* 0x000005802015c810 */ /* 0x002fea0007f1e0ff */
[----:B------:R-:W-:Y:S01]  /*4110*/  @!P4 IMAD.X R20, RZ, RZ, R33, P0 ;  /* 0x000000ffff14c224 */ /* 0x000fe200000e0621 */
[----:B---3--:R-:W-:Y:S07]  /*4120*/  @!P2 BRA `(.L_x_74) ;  /* 0x0000004400f8a947 */ /* 0x008fee0003800000 */
.L_x_136:
[----:B------:R-:W3:Y:S01]  /*4130*/  LDC.64 R14, c[0x0][0xb10] ;  /* 0x0002c400ff0e7b82 */ /* 0x000ee20000000a00 */
[----:B------:R-:W-:Y:S01]  /*4140*/  @!P4 R2UR UR8, R20 ;  /* 0x000000001408c2ca */ /* 0x000fe200000e0000 */
[----:B------:R-:W-:Y:S01]  /*4150*/  VOTEU.ALL UP1, P4 ;  /* 0x0000000000ff7886 */ /* 0x000fe20002020000 */
[----:B------:R-:W-:Y:S01]  /*4160*/  @!P4 R2UR UR9, R21 ;  /* 0x000000001509c2ca */ /* 0x000fe200000e0000 */
[----:B------:R-:W-:Y:S01]  /*4170*/  UMOV UR10, 0x0 ;  /* 0x00000000000a7882 */ /* 0x000fe20000000000 */
[----:B------:R-:W-:Y:S03]  /*4180*/  UMOV UR11, 0x10000000 ;  /* 0x10000000000b7882 */ /* 0x000fe60000000000 */
[----:B------:R-:W5:Y:S01]  /*4190*/  LDC.64 R10, c[0x0][0xb18] ;  /* 0x0002c600ff0a7b82 */ /* 0x000f620000000a00 */
[----:B------:R-:W-:Y:S01]  /*41a0*/  @!UP1 UIADD3 UR16, UPT, UPT, UR7, 0x200, URZ ;  /* 0x0000020007109890 */ /* 0x000fe2000fffe0ff */
[----:B------:R-:W-:Y:S01]  /*41b0*/  @P3 SHF.R.U32.HI R28, RZ, 0x10, R25 ;  /* 0x00000010ff1c3819 */ /* 0x000fe20000011619 */
[----:B------:R-:W-:Y:S01]  /*41c0*/  VOTEU.ALL UP1, P4 ;  /* 0x0000000000ff7886 */ /* 0x000fe20002020000 */
[----:B------:R-:W-:Y:S01]  /*41d0*/  UMOV UR20, UR36 ;  /* 0x0000002400147c82 */ /* 0x000fe20008000000 */
[----:B------:R-:W-:Y:S03]  /*41e0*/  VIADD R30, R30, 0x1 ;  /* 0x000000011e1e7836 */ /* 0x000fe60000000000 */
[----:B--2---:R-:W2:Y:S01]  /*41f0*/  @!P1 LDC R0, c[0x0][0xb20] ;  /* 0x0002c800ff009b82 */ /* 0x004ea20000000800 */
[----:B------:R-:W-:Y:S01]  /*4200*/  IMAD.U32 R21, RZ, RZ, UR8 ;  /* 0x00000008ff157e24 */ /* 0x000fe2000f8e00ff */
[----:B------:R-:W-:Y:S06]  /*4210*/  UPRMT UR8, UR37, 0x654, UR17 ;  /* 0x0000065425087896 */ /* 0x000fec0008000011 */
[----:B-1----:R-:W1:Y:S01]  /*4220*/  @!P1 LDC R3, c[0x0][0xb0c] ;  /* 0x0002c300ff039b82 */ /* 0x002e620000000800 */
[----:B------:R-:W-:Y:S01]  /*4230*/  IMAD.U32 R20, RZ, RZ, UR9 ;  /* 0x00000009ff147e24 */ /* 0x000fe2000f8e00ff */
[----:B------:R-:W-:Y:S04]  /*4240*/  @!P4 R2UR UR15, R21 ;  /* 0x00000000150fc2ca */ /* 0x000fe800000e0000 */
[----:B------:R-:W-:Y:S01]  /*4250*/  @!P4 R2UR UR14, R20 ;  /* 0x00000000140ec2ca */ /* 0x000fe200000e0000 */
[----:B------:R-:W-:Y:S11]  /*4260*/  @!P4 IMAD.MOV.U32 R20, RZ, RZ, 0x2000 ;  /* 0x00002000ff14c424 */ /* 0x000ff600078e00ff */
[----:B------:R-:W-:Y:S01]  /*4270*/  @!UPT UIADD3 URZ, UPT, UPT, URZ, URZ, URZ ;  /* 0x000000fffffff290 */ /* 0x000fe2000fffe0ff */
[----:B------:R1:W-:Y:S01]  /*4280*/  @!UP1 UTMALDG.3D [UR16], [UR14], desc[UR10] ;  /* 0x00000a100e0095b4 */ /* 0x0003e20008011000 */
[----:B------:R1:W-:Y:S02]  /*4290*/  @!P4 SYNCS.ARRIVE.TRANS64.RED.A0TR RZ, [UR7+0x40], R20 ;  /* 0x00004014ffffc9a7 */ /* 0x0003e40008300407 */
[----:B-1----:R-:W-:Y:S01]  /*42a0*/  @!P1 ISETP.NE.AND P2, PT, R3, 0x1, PT ;  /* 0x000000010300980c */ /* 0x002fe20003f45270 */
[C---:B---3--:R-:W-:Y:S01]  /*42b0*/  @!P1 IMAD.HI.U32 R14, R13.reuse, R14, RZ ;  /* 0x0000000e0d0e9227 */ /* 0x048fe200078e00ff */
[----:B-----5:R-:W-:Y:S03]  /*42c0*/  @!P1 ISETP.NE.AND P0, PT, R10, 0x1, PT ;  /* 0x000000010a00980c */ /* 0x020fe60003f05270 */
[C---:B------:R-:W-:Y:S01]  /*42d0*/  @!P1 IMAD.HI.U32 R11, R8.reuse, R11, RZ ;  /* 0x0000000b080b9227 */ /* 0x040fe200078e00ff */
[----:B------:R-:W-:Y:S04]  /*42e0*/  @!P1 SHF.R.U32.HI R14, RZ, R15, R14 ;  /* 0x0000000fff0e9219 */ /* 0x000fe8000001160e */
[----:B--2---:R-:W-:Y:S01]  /*42f0*/  @!P1 SHF.R.U32.HI R9, RZ, R0, R11 ;  /* 0x00000000ff099219 */ /* 0x004fe2000001160b */
[----:B------:R-:W-:Y:S01]  /*4300*/  SYNCS.ARRIVE.TRANS64.RED.A1T0 RZ, [UR8], RZ ;  /* 0x000000ffffff79a7 */ /* 0x000fe20008100408 */
[----:B------:R-:W-:Y:S02]  /*4310*/  @!P1 SEL R14, R13, R14, !P2 ;  /* 0x0000000e0d0e9207 */ /* 0x000fe40005000000 */
[----:B------:R-:W-:Y:S01]  /*4320*/  @!P1 SEL R9, R8, R9, !P0 ;  /* 0x0000000908099207 */ /* 0x000fe20004000000 */
[----:B------:R-:W1:Y:S04]  /*4330*/  SYNCS.PHASECHK.TRANS64.TRYWAIT P5, [UR7+0x58], R12 ;  /* 0x0000580cff0075a7 */ /* 0x000e6800080a1107 */
[----:B------:R-:W-:Y:S02]  /*4340*/  @!P1 IMAD.IADD R0, R9, 0x1, -R14 ;  /* 0x0000000109009824 */ /* 0x000fe400078e0a0e */
[----:B------:R-:W-:Y:S02]  /*4350*/  @!P1 IMAD.IADD R9, R14, 0x1, -R9 ;  /* 0x000000010e099824 */ /* 0x000fe400078e0a09 */
[----:B------:R-:W-:Y:S02]  /*4360*/  @!P1 IMAD R13, R0, R3, R13 ;  /* 0x00000003000d9224 */ /* 0x000fe400078e020d */
[----:B------:R-:W-:Y:S01]  /*4370*/  @!P1 IMAD R8, R9, R10, R8 ;  /* 0x0000000a09089224 */ /* 0x000fe200078e0208 */
[----:B-1----:R-:W-:Y:S06]  /*4380*/  @!P5 BRA `(.L_x_75) ;  /* 0x000000440078d947 */ /* 0x002fec0003800000 */
.L_x_138:
[----:B-1----:R-:W-:Y:S01]  /*4390*/  @!P4 IADD3 R3, P0, PT, R32, 0x580, RZ ;  /* 0x000005802003c810 */ /* 0x002fe20007f1e0ff */
[----:B------:R-:W-:Y:S01]  /*43a0*/  VOTEU.ALL UP1, P4 ;  /* 0x0000000000ff7886 */ /* 0x000fe20002020000 */
[----:B------:R-:W-:Y:S01]  /*43b0*/  UMOV UR20, 0x0 ;  /* 0x0000000000147882 */ /* 0x000fe20000000000 */
[----:B------:R-:W-:Y:S01]  /*43c0*/  UMOV UR21, 0x10000000 ;  /* 0x1000000000157882 */ /* 0x000fe20000000000 */
[----:B------:R-:W-:Y:S01]  /*43d0*/  @!P4 R2UR UR9, R3 ;  /* 0x000000000309c2ca */ /* 0x000fe200000e0000 */
[----:B------:R-:W-:Y:S01]  /*43e0*/  @!P4 IMAD.X R0, RZ, RZ, R33, P0 ;  /* 0x000000ffff00c224 */ /* 0x000fe200000e0621 */
[----:B------:R-:W-:Y:S01]  /*43f0*/  @!UP1 UIADD3 UR10, UPT, UPT, UR18, 0x40, URZ ;  /* 0x00000040120a9890 */ /* 0x000fe2000fffe0ff */
[----:B------:R-:W-:Y:S01]  /*4400*/  ISETP.NE.AND P0, PT, R30, 0x2, PT ;  /* 0x000000021e00780c */ /* 0x000fe20003f05270 */
[----:B------:R-:W-:Y:S01]  /*4410*/  UMOV UR11, UR19 ;  /* 0x00000013000b7c82 */ /* 0x000fe20008000000 */
[----:B------:R-:W-:Y:S01]  /*4420*/  UMOV UR12, UR36 ;  /* 0x00000024000c7c82 */ /* 0x000fe20008000000 */
[----:B------:R-:W-:Y:S01]  /*4430*/  @!P4 R2UR UR8, R0 ;  /* 0x000000000008c2ca */ /* 0x000fe200000e0000 */
[----:B------:R-:W-:Y:S01]  /*4440*/  IMAD.IADD R20, R8, 0x1, R147 ;  /* 0x0000000108147824 */ /* 0x000fe200078e0293 */
[----:B------:R-:W-:Y:S01]  /*4450*/  @P3 R2UR UR36, R28 ;  /* 0x000000001c2432ca */ /* 0x000fe200000e0000 */
[----:B------:R-:W-:Y:S01]  /*4460*/  IMAD.IADD R21, R13, 0x1, R170 ;  /* 0x000000010d157824 */ /* 0x000fe200078e02aa */
[----:B------:R-:W-:Y:S02]  /*4470*/  SEL R0, RZ, 0x1, P0 ;  /* 0x00000001ff007807 */ /* 0x000fe40000000000 */
[----:B------:R-:W-:Y:S01]  /*4480*/  LOP3.LUT R31, R31, 0x1, RZ, 0x3c, !PT ;  /* 0x000000011f1f7812 */ /* 0x000fe200078e3cff */
[----:B------:R-:W-:Y:S01]  /*4490*/  IMAD.U32 R10, RZ, RZ, UR9 ;  /* 0x00000009ff0a7e24 */ /* 0x000fe2000f8e00ff */
[----:B------:R-:W-:Y:S01]  /*44a0*/  @!UP1 UIADD3 UR9, UPT, UPT, UR7, 0x48, URZ ;  /* 0x0000004807099890 */ /* 0x000fe2000fffe0ff */
[----:B------:R-:W-:Y:S02]  /*44b0*/  LOP3.LUT R29, R29, R0, RZ, 0x3c, !PT ;  /* 0x000000001d1d7212 */ /* 0x000fe400078e3cff */
[----:B------:R-:W-:Y:S02]  /*44c0*/  SEL R30, R30, RZ, P0 ;  /* 0x000000ff1e1e7207 */ /* 0x000fe40000000000 */
[----:B------:R-:W-:Y:S01]  /*44d0*/  IMAD.U32 R11, RZ, RZ, UR8 ;  /* 0x00000008ff0b7e24 */ /* 0x000fe2000f8e00ff */
[----:B------:R-:W-:Y:S01]  /*44e0*/  @!P4 R2UR UR14, R10 ;  /* 0x000000000a0ec2ca */ /* 0x000fe200000e0000 */
[----:B------:R-:W-:Y:S01]  /*44f0*/  @!UP1 UIADD3 UR8, UPT, UPT, UR7, 0x2200, URZ ;  /* 0x0000220007089890 */ /* 0x000fe2000fffe0ff */
[----:B------:R-:W-:Y:S02]  /*4500*/  VOTEU.ALL UP1, P4 ;  /* 0x0000000000ff7886 */ /* 0x000fe40002020000 */
[----:B------:R-:W-:Y:S11]  /*4510*/  @!P4 R2UR UR15, R11 ;  /* 0x000000000b0fc2ca */ /* 0x000ff600000e0000 */
[----:B------:R-:W-:Y:S02]  /*4520*/  @!UPT UIADD3 URZ, UPT, UPT, URZ, URZ, URZ ;  /* 0x000000fffffff290 */ /* 0x000fe4000fffe0ff */
[----:B------:R2:W-:Y:S01]  /*4530*/  @!UP1 UTMALDG.3D [UR8], [UR14], desc[UR20] ;  /* 0x000014080e0095b4 */ /* 0x0005e20008011000 */
[----:B------:R2:W-:Y:S01]  /*4540*/  @!P4 SYNCS.ARRIVE.TRANS64.RED.A0TR RZ, [UR7+0x48], R23 ;  /* 0x00004817ffffc9a7 */ /* 0x0005e20008300407 */
[----:B------:R-:W-:Y:S01]  /*4550*/  UPLOP3.LUT UP1, UPT, UPT, UPT, UPT, 0x80, 0x8 ;  /* 0x000000000008789c */ /* 0x000fe20003f2f070 */
[----:B------:R-:W-:Y:S01]  /*4560*/  SYNCS.ARRIVE.TRANS64.RED.A1T0 RZ, [UR13], RZ ;  /* 0x000000ffffff79a7 */ /* 0x000fe2000810040d */
[----:B------:R-:W-:Y:S09]  /*4570*/  @P3 BRA `(.L_x_76) ;  /* 0xfffffff400503947 */ /* 0x000ff2000383ffff */
[----:B------:R-:W-:-:S04]  /*4580*/  SHF.L.U32 R3, R31, 0x1f, RZ ;  /* 0x0000001f1f037819 */ /* 0x000fc800000006ff */
[----:B------:R-:W1:Y:S02]  /*4590*/  SYNCS.PHASECHK.TRANS64.TRYWAIT P0, [UR7+0x50], R3 ;  /* 0x00005003ff0075a7 */ /* 0x000e640008001107 */
[----:B-1----:R-:W-:Y:S05]  /*45a0*/  @!P0 BRA `(.L_x_77) ;  /* 0x0000004400088947 */ /* 0x002fea0003800000 */
.L_x_140:
[----:B-1----:R-:W-:-:S07]  /*45b0*/  MOV R0, UR7 ;  /* 0x0000000700007c02 */ /* 0x002fce0008000f00 */
.L_x_78:
[----:B-1----:R-:W-:-:S04]  /*45c0*/  SHF.L.U32 R3, R31, 0x1f, RZ ;  /* 0x0000001f1f037819 */ /* 0x002fc800000006ff */
[----:B------:R1:W3:Y:S03]  /*45d0*/  SYNCS.PHASECHK.TRANS64.TRYWAIT P0, [R0+URZ+0x58], R3 ;  /* 0x00005803000075a7 */ /* 0x0002e600080011ff */
[----:B---3--:R-:W-:Y:S05]  /*45e0*/  @!P0 NANOSLEEP.SYNCS 0x989680 ;  /* 0x009896800000895d */ /* 0x008fea0003900000 */
[----:B------:R-:W3:Y:S02]  /*45f0*/  @!P0 SYNCS.PHASECHK.TRANS64 P0, [R0+URZ+0x58], R3 ;  /* 0x00005803000085a7 */ /* 0x000ee400080010ff */
[----:B--23--:R-:W-:Y:S05]  /*4600*/  @P0 EXIT ;  /* 0x000000000000094d */ /* 0x00cfea0003800000 */
[----:B------:R-:W-:Y:S05]  /*4610*/  BRA `(.L_x_78) ;  /* 0xfffffffc00e87947 */ /* 0x000fea000383ffff */
.L_x_67:
[----:B------:R-:W-:-:S06]  /*4620*/  UISETP.GE.AND UP1, UPT, UR8, 0x4, UPT ;  /* 0x000000040800788c */ /* 0x000fcc000bf26270 */
[----:B------:R-:W-:-:S13]  /*4630*/  PLOP3.LUT P0, PT, PT, PT, UP1, 0x80, 0x8 ;  /* 0x000000000008781c */ /* 0x000fda0003f0f018 */
[----:B------:R-:W-:Y:S05]  /*4640*/  @!P0 EXIT ;  /* 0x000000000000894d */ /* 0x000fea0003800000 */
[----:B------:R-:W-:Y:S01]  /*4650*/  BAR.SYNC.DEFER_BLOCKING 0x6, 0xa0 ;  /* 0x0182800000007b1d */ /* 0x000fe20000010000 */
[C---:B------:R-:W-:Y:S01]  /*4660*/  IMAD.SHL.U32 R3, R189.reuse, 0x40, RZ ;  /* 0x00000040bd037824 */ /* 0x040fe200078e00ff */
[C---:B------:R-:W-:Y:S01]  /*4670*/  LOP3.LUT R193, R189.reuse, 0x60, RZ, 0xc0, !PT ;  /* 0x00000060bdc17812 */ /* 0x040fe200078ec0ff */
[C---:B------:R-:W-:Y:S01]  /*4680*/  IMAD.SHL.U32 R172, R189.reuse, 0x8, RZ ;  /* 0x00000008bdac7824 */ /* 0x040fe200078e00ff */
[C---:B------:R-:W-:Y:S01]  /*4690*/  LOP3.LUT R191, R189.reuse, 0x2, RZ, 0xc0, !PT ;  /* 0x00000002bdbf7812 */ /* 0x040fe200078ec0ff */
[----:B------:R-:W-:Y:S01]  /*46a0*/  IMAD.U32 R79, R189, 0x10000, RZ ;  /* 0x00010000bd4f7824 */ /* 0x000fe200078e00ff */
[----:B------:R-:W-:Y:S02]  /*46b0*/  UMOV UR49, 0x400 ;  /* 0x0000040000317882 */ /* 0x000fe40000000000 */
[----:B------:R-:W1:Y:S01]  /*46c0*/  LDC R177, c[0x0][0x370] ;  /* 0x0000dc00ffb17b82 */ /* 0x000e620000000800 */
[----:B------:R-:W-:Y:S01]  /*46d0*/  ULEA UR49, UR37, UR49, 0x18 ;  /* 0x0000003125317291 */ /* 0x000fe2000f8ec0ff */
[----:B------:R-:W-:Y:S01]  /*46e0*/  LOP3.LUT R5, R3, 0x180, RZ, 0xc0, !PT ;  /* 0x0000018003057812 */ /* 0x000fe200078ec0ff */
[----:B------:R-:W-:Y:S01]  /*46f0*/  HFMA2 R195, -RZ, RZ, 0, 0 ;  /* 0x00000000ffc37431 */ /* 0x000fe200000001ff */
[----:B------:R-:W-:Y:S01]  /*4700*/  LOP3.LUT R79, R79, 0x600000, RZ, 0xc0, !PT ;  /* 0x006000004f4f7812 */ /* 0x000fe200078ec0ff */
[----:B------:R-:W-:Y:S01]  /*4710*/  UIADD3 UR4, UPT, UPT, UR49, 0x4200, URZ ;  /* 0x0000420031047890 */ /* 0x000fe2000fffe0ff */
[----:B------:R-:W-:Y:S01]  /*4720*/  LOP3.LUT R172, R5, 0x30, R172, 0xf8, !PT ;  /* 0x0000003005ac7812 */ /* 0x000fe200078ef8ac */
[----:B------:R-:W-:Y:S01]  /*4730*/  IMAD.MOV.U32 R76, RZ, RZ, RZ ;  /* 0x000000ffff4c7224 */ /* 0x000fe200078e00ff */
[----:B------:R-:W2:Y:S01]  /*4740*/  LDC R74, c[0x0][0xb0c] ;  /* 0x0002c300ff4a7b82 */ /* 0x000ea20000000800 */
[----:B------:R-:W-:-:S02]  /*4750*/  LOP3.LUT R189, R189, 0x4, RZ, 0xc0, !PT ;  /* 0x00000004bdbd7812 */ /* 0x000fc400078ec0ff */
[----:B------:R-:W-:Y:S02]  /*4760*/  CS2R R182, SRZ ;  /* 0x0000000000b67805 */ /* 0x000fe4000001ff00 */
[----:B------:R-:W-:Y:S02]  /*4770*/  LOP3.LUT R172, R172, 0x1e40, R3, 0xf8, !PT ;  /* 0x00001e40acac7812 */ /* 0x000fe400078ef803 */
[----:B------:R-:W-:Y:S02]  /*4780*/  CS2R R180, SRZ ;  /* 0x0000000000b47805 */ /* 0x000fe4000001ff00 */
[----:B------:R-:W-:Y:S01]  /*4790*/  IADD3 R188, PT, PT, -R189, 0x2, RZ ;  /* 0x00000002bdbc7810 */ /* 0x000fe20007ffe1ff */
[----:B------:R-:W-:Y:S01]  /*47a0*/  IMAD.MOV R176, RZ, RZ, -R191 ;  /* 0x000000ffffb07224 */ /* 0x000fe200078e0abf */
[----:B------:R-:W-:Y:S01]  /*47b0*/  MOV R192, UR4 ;  /* 0x0000000400c07c02 */ /* 0x000fe20008000f00 */
[----:B------:R-:W4:Y:S01]  /*47c0*/  LDC R174, c[0x0][0xb20] ;  /* 0x0002c800ffae7b82 */ /* 0x000f220000000800 */
[----:B------:R-:W3:Y:S01]  /*47d0*/  LDS R0, [UR49+0x120] ;  /* 0x00012031ff007984 */ /* 0x000ee20008000800 */
[----:B------:R-:W-:Y:S01]  /*47e0*/  VIADD R190, R172, UR49 ;  /* 0x00000031acbe7c36 */ /* 0x000fe20008000000 */
[----:B------:R-:W1:Y:S01]  /*47f0*/  LDCU.64 UR52, c[0x0][0x348] ;  /* 0x00006900ff3477ac */ /* 0x000e620008000a00 */
[----:B------:R-:W-:-:S02]  /*4800*/  IMAD.MOV R175, RZ, RZ, -R189 ;  /* 0x000000ffffaf7224 */ /* 0x000fc400078e0abd */
[----:B------:R-:W-:Y:S01]  /*4810*/  VIADD R190, R190, 0x200 ;  /* 0x00000200bebe7836 */ /* 0x000fe20000000000 */
[----:B------:R-:W1:Y:S01]  /*4820*/  LDCU.64 UR38, c[0x0][0x888] ;  /* 0x00011100ff2677ac */ /* 0x000e620008000a00 */
[----:B------:R-:W1:Y:S01]  /*4830*/  LDC R73, c[0x0][0xb30] ;  /* 0x0002cc00ff497b82 */ /* 0x000e620000000800 */
[----:B------:R-:W1:Y:S01]  /*4840*/  LDCU.64 UR44, c[0x0][0x890] ;  /* 0x00011200ff2c77ac */ /* 0x000e620008000a00 */
[----:B------:R-:W-:-:S06]  /*4850*/  UIADD3 UR48, UPT, UPT, UR49, 0x200, URZ ;  /* 0x0000020031307890 */ /* 0x000fcc000fffe0ff */
[----:B------:R-:W1:Y:S08]  /*4860*/  LDC.64 R168, c[0x0][0xb10] ;  /* 0x0002c400ffa87b82 */ /* 0x000e700000000a00 */
[----:B------:R-:W1:Y:S08]  /*4870*/  LDC.64 R70, c[0x0][0xb18] ;  /* 0x0002c600ff467b82 */ /* 0x000e700000000a00 */
[----:B------:R-:W1:Y:S08]  /*4880*/  LDC.64 R68, c[0x0][0xb28] ;  /* 0x0002ca00ff447b82 */ /* 0x000e700000000a00 */
[----:B------:R-:W1:Y:S01]  /*4890*/  LDC.64 R166, c[0x0][0x8b0] ;  /* 0x00022c00ffa67b82 */ /* 0x000e620000000a00 */
[----:B---3--:R-:W-:-:S07]  /*48a0*/  IMAD.IADD R79, R0, 0x1, R79 ;  /* 0x00000001004f7824 */ /* 0x008fce00078e024f */
[----:B------:R-:W3:Y:S08]  /*48b0*/  LDC.64 R164, c[0x0][0x8a8] ;  /* 0x00022a00ffa47b82 */ /* 0x000ef00000000a00 */
[----:B--2-4-:R-:W1:Y:S02]  /*48c0*/  LDC R178, c[0x0][0x374] ;  /* 0x0000dd00ffb27b82 */ /* 0x014e640000000800 */
.L_x_105:
[C---:B------:R-:W-:Y:S02]  /*48d0*/  LEA R0, R195.reuse, UR49, 0x3 ;  /* 0x00000031c3007c11 */ /* 0x040fe4000f8e18ff */
[----:B------:R-:W-:Y:S02]  /*48e0*/  SHF.L.U32 R3, R182, 0x1f, RZ ;  /* 0x0000001fb6037819 */ /* 0x000fe400000006ff */
[----:B------:R-:W-:Y:S02]  /*48f0*/  LEA R16, R195, UR49, 0x4 ;  /* 0x00000031c3107c11 */ /* 0x000fe4000f8e20ff */
[----:B------:R-:W2:Y:S02]  /*4900*/  SYNCS.PHASECHK.TRANS64.TRYWAIT P0, [R0+URZ+0x70], R3 ;  /* 0x00007003000075a7 */ /* 0x000ea400080011ff */
[----:B-12---:R-:W-:Y:S05]  /*4910*/  @!P0 BRA `(.L_x_79) ;  /* 0x0000004000448947 */ /* 0x006fea0003800000 */
.L_x_141:
[----:B------:R-:W4:Y:S01]  /*4920*/  LDC.64 R12, c[0x0][0xb10] ;  /* 0x0002c400ff0c7b82 */ /* 0x000f220000000a00 */
[----:B------:R-:W3:Y:S01]  /*4930*/  LDS.128 R16, [R16+0x100] ;  /* 0x0001000010107984 */ /* 0x000ee20000000c00 */
[----:B-1----:R-:W-:Y:S01]  /*4940*/  ISETP.NE.AND P1, PT, R73, 0x1, PT ;  /* 0x000000014900780c */ /* 0x002fe20003f25270 */
[----:B--2---:R-:W-:Y:S01]  /*4950*/  VIADD R0, R0, 0x80 ;  /* 0x0000008000007836 */ /* 0x004fe20000000000 */
[----:B------:R-:W-:Y:S04]  /*4960*/  ISETP.GE.AND P0, PT, R72, 0x1, PT ;  /* 0x000000014800780c */ /* 0x000fe80003f06270 */
[----:B------:R-:W1:Y:S01]  /*4970*/  LDC.64 R10, c[0x0][0xb18] ;  /* 0x0002c600ff0a7b82 */ /* 0x000e620000000a00 */
[----:B------:R-:W-:Y:S01]  /*4980*/  PRMT R0, RZ, 0x654, R0 ;  /* 0x00000654ff007816 */ /* 0x000fe20000000000 */
[----:B------:R-:W-:Y:S01]  /*4990*/  @!PT LDS RZ, [RZ] ;  /* 0x00000000fffff984 */ /* 0x000fe20000000800 */
[----:B------:R-:W-:Y:S01]  /*49a0*/  @!PT LDS RZ, [RZ] ;  /* 0x00000000fffff984 */ /* 0x000fe20000000800 */
[----:B------:R-:W-:Y:S01]  /*49b0*/  @!PT LDS RZ, [RZ] ;  /* 0x00000000fffff984 */ /* 0x000fe20000000800 */
[----:B------:R-:W-:Y:S01]  /*49c0*/  @!PT LDS RZ, [RZ] ;  /* 0x00000000fffff984 */ /* 0x000fe20000000800 */
[----:B------:R2:W-:Y:S06]  /*49d0*/  MEMBAR.ALL.CTA ;  /* 0x0000000000007992 */ /* 0x0005ec0000008000 */
[----:B--2---:R-:W2:Y:S01]  /*49e0*/  FENCE.VIEW.ASYNC.S ;  /* 0x00000000000073c6 */ /* 0x004ea20000000000 */
[----:B------:R-:W1:Y:S08]  /*49f0*/  @!P1 LDC R14, c[0x0][0xb20] ;  /* 0x0002c800ff0e9b82 */ /* 0x000e700000000800 */
[----:B------:R-:W1:Y:S01]  /*4a00*/  @!P1 LDC R9, c[0x0][0xb0c] ;  /* 0x0002c300ff099b82 */ /* 0x000e620000000800 */
[----:B--2---:R2:W-:Y:S01]  /*4a10*/  SYNCS.ARRIVE.TRANS64.RED.A1T0 RZ, [R0+URZ], RZ ;  /* 0x000000ff00ff79a7 */ /* 0x0045e200081004ff */
[----:B---3--:R-:W-:Y:S04]  /*4a20*/  LOP3.LUT P4, RZ, R18, 0x1, RZ, 0xc0, !PT ;  /* 0x0000000112ff7812 */ /* 0x008fe8000788c0ff */
[----:B------:R-:W-:Y:S09]  /*4a30*/  P2R R194, PR, RZ, 0x10 ;  /* 0x00000010ffc27803 */ /* 0x000ff20000000000 */
[----:B------:R-:W-:Y:S02]  /*4a40*/  @P4 MOV R77, R16 ;  /* 0x00000010004d4202 */ /* 0x000fe40000000f00 */
[----:B------:R-:W-:Y:S01]  /*4a50*/  @P4 LOP3.LUT R75, R17, 0xffff, RZ, 0xc0, !PT ;  /* 0x0000ffff114b4812 */ /* 0x000fe200078ec0ff */
[----:B--2-4-:R-:W-:Y:S06]  /*4a60*/  @!P0 BRA `(.L_x_80) ;  /* 0x0000000000a48947 */ /* 0x014fec0003800000 */
[----:B------:R-:W-:Y:S01]  /*4a70*/  IMAD.HI.U32 R23, R178, R71, RZ ;  /* 0x00000047b2177227 */ /* 0x000fe200078e00ff */
[----:B------:R-:W-:Y:S02]  /*4a80*/  ISETP.NE.AND P0, PT, R70, 0x1, PT ;  /* 0x000000014600780c */ /* 0x000fe40003f05270 */
[----:B------:R-:W-:Y:S01]  /*4a90*/  ISETP.NE.AND P2, PT, R72, 0x1, PT ;  /* 0x000000014800780c */ /* 0x000fe20003f45270 */
[----:B------:R-:W-:Y:S01]  /*4aa0*/  IMAD.HI.U32 R22, R177, R168, RZ ;  /* 0x000000a8b1167227 */ /* 0x000fe200078e00ff */
[----:B------:R-:W-:Y:S02]  /*4ab0*/  SHF.R.U32.HI R23, RZ, R174, R23 ;  /* 0x000000aeff177219 */ /* 0x000fe40000011617 */
[----:B------:R-:W-:Y:S01]  /*4ac0*/  ISETP.NE.AND P3, PT, R74, 0x1, PT ;  /* 0x000000014a00780c */ /* 0x000fe20003f65270 */
[----:B------:R-:W-:Y:S01]  /*4ad0*/  IMAD.HI.U32 R26, R77, R168, RZ ;  /* 0x000000a84d1a7227 */ /* 0x000fe200078e00ff */
[----:B------:R-:W-:Y:S02]  /*4ae0*/  SHF.R.U32.HI R22, RZ, R169, R22 ;  /* 0x000000a9ff167219 */ /* 0x000fe40000011616 */
[----:B------:R-:W-:Y:S01]  /*4af0*/  SEL R3, R178, R23, !P0 ;  /* 0x00000017b2037207 */ /* 0x000fe20004000000 */
[----:B------:R-:W-:Y:S01]  /*4b00*/  IMAD.HI.U32 R23, R75, R71, RZ ;  /* 0x000000474b177227 */ /* 0x000fe200078e00ff */
[----:B------:R-:W-:Y:S02]  /*4b10*/  SEL R7, R177, R22, !P3 ;  /* 0x00000016b1077207 */ /* 0x000fe40005800000 */
[----:B------:R-:W-:Y:S01]  /*4b20*/  SHF.R.U32.HI R26, RZ, R169, R26 ;  /* 0x000000a9ff1a7219 */ /* 0x000fe2000001161a */
[-C--:B------:R-:W-:Y:S04]  /*4b30*/  IMAD.HI.U32 R22, R3, R68.reuse, RZ ;  /* 0x0000004403167227 */ /* 0x080fe800078e00ff */
[----:B------:R-:W-:Y:S01]  /*4b40*/  IMAD.HI.U32 R24, R7, R68, RZ ;  /* 0x0000004407187227 */ /* 0x000fe200078e00ff */
[-C--:B------:R-:W-:Y:S02]  /*4b50*/  @P2 SHF.R.U32.HI R3, RZ, R69.reuse, R22 ;  /* 0x00000045ff032219 */ /* 0x080fe40000011616 */
[----:B------:R-:W-:Y:S02]  /*4b60*/  SHF.R.U32.HI R22, RZ, R174, R23 ;  /* 0x000000aeff167219 */ /* 0x000fe40000011617 */
[----:B------:R-:W-:Y:S01]  /*4b70*/  @P2 SHF.R.U32.HI R7, RZ, R69, R24 ;  /* 0x00000045ff072219 */ /* 0x000fe20000011618 */
[C---:B------:R-:W-:Y:S01]  /*4b80*/  IMAD R2, R72.reuse, R3, RZ ;  /* 0x0000000348027224 */ /* 0x040fe200078e02ff */
[----:B------:R-:W-:Y:S02]  /*4b90*/  SEL R5, R75, R22, !P0 ;  /* 0x000000164b057207 */ /* 0x000fe40004000000 */
[----:B------:R-:W-:Y:S01]  /*4ba0*/  SEL R3, R77, R26, !P3 ;  /* 0x0000001a4d037207 */ /* 0x000fe20005800000 */
[----:B------:R-:W-:Y:S01]  /*4bb0*/  IMAD R4, R72, R7, RZ ;  /* 0x0000000748047224 */ /* 0x000fe200078e02ff */
[C---:B------:R-:W-:Y:S01]  /*4bc0*/  ISETP.GE.AND P0, PT, R5.reuse, R2, PT ;  /* 0x000000020500720c */ /* 0x040fe20003f06270 */
[----:B------:R-:W-:Y:S03]  /*4bd0*/  IMAD.HI.U32 R6, R5, R68, RZ ;  /* 0x0000004405067227 */ /* 0x000fe600078e00ff */
[----:B------:R-:W-:Y:S01]  /*4be0*/  ISETP.GE.OR P0, PT, R3, R4, P0 ;  /* 0x000000040300720c */ /* 0x000fe20000706670 */
[----:B------:R-:W-:Y:S01]  /*4bf0*/  IMAD.MOV R4, RZ, RZ, -R3 ;  /* 0x000000ffff047224 */ /* 0x000fe200078e0a03 */
[-C--:B------:R-:W-:Y:S03]  /*4c00*/  SHF.R.U32.HI R6, RZ, R69.reuse, R6 ;  /* 0x00000045ff067219 */ /* 0x080fe60000011606 */
[----:B------:R-:W-:Y:S01]  /*4c10*/  IMAD R77, R74, R4, R77 ;  /* 0x000000044a4d7224 */ /* 0x000fe200078e024d */
[----:B------:R-:W-:Y:S05]  /*4c20*/  SEL R15, R5, R6, !P2 ;  /* 0x00000006050f7207 */ /* 0x000fea0005000000 */
[----:B------:R-:W-:Y:S02]  /*4c30*/  IMAD.MOV R6, RZ, RZ, -R15 ;  /* 0x000000ffff067224 */ /* 0x000fe400078e0a0f */
[C---:B------:R-:W-:Y:S04]  /*4c40*/  @!P0 IMAD.HI.U32 R2, R3.reuse, R68, RZ ;  /* 0x0000004403028227 */ /* 0x040fe800078e00ff */
[----:B------:R-:W-:Y:S01]  /*4c50*/  IMAD R6, R72, R6, R5 ;  /* 0x0000000648067224 */ /* 0x000fe200078e0205 */
[----:B------:R-:W-:Y:S04]  /*4c60*/  @!P0 SHF.R.U32.HI R2, RZ, R69, R2 ;  /* 0x00000045ff028219 */ /* 0x000fe80000011602 */
[----:B------:R-:W-:Y:S02]  /*4c70*/  @!P0 SEL R0, R3, R2, !P2 ;  /* 0x0000000203008207 */ /* 0x000fe40005000000 */
[----:B------:R-:W-:Y:S02]  /*4c80*/  IADD3 R2, PT, PT, -R5, RZ, RZ ;  /* 0x000000ff05027210 */ /* 0x000fe40007ffe1ff */
[----:B------:R-:W-:Y:S01]  /*4c90*/  @!P0 IADD3 R8, PT, PT, R15, -R0, RZ ;  /* 0x800000000f088210 */ /* 0x000fe20007ffe0ff */
[----:B------:R-:W-:Y:S02]  /*4ca0*/  @!P0 IMAD R0, R7, R6, R0 ;  /* 0x0000000607008224 */ /* 0x000fe400078e0200 */
[----:B------:R-:W-:Y:S02]  /*4cb0*/  IMAD R75, R70, R2, R75 ;  /* 0x00000002464b7224 */ /* 0x000fe400078e024b */
[----:B------:R-:W-:Y:S02]  /*4cc0*/  @!P0 IMAD R5, R8, R72, R3 ;  /* 0x0000004808058224 */ /* 0x000fe400078e0203 */
[----:B------:R-:W-:Y:S04]  /*4cd0*/  @!P0 IMAD.MOV.U32 R3, RZ, RZ, R0 ;  /* 0x000000ffff038224 */ /* 0x000fe800078e0000 */
[----:B------:R-:W-:Y:S02]  /*4ce0*/  IMAD R77, R3, R74, R77 ;  /* 0x0000004a034d7224 */ /* 0x000fe400078e024d */
[----:B------:R-:W-:Y:S07]  /*4cf0*/  IMAD R75, R5, R70, R75 ;  /* 0x00000046054b7224 */ /* 0x000fee00078e024b */
.L_x_80:
[----:B-1----:R-:W-:Y:S01]  /*4d00*/  @!P1 ISETP.NE.AND P0, PT, R10, 0x1, PT ;  /* 0x000000010a00980c */ /* 0x002fe20003f05270 */
[----:B------:R-:W-:Y:S01]  /*4d10*/  @!P1 IMAD.HI.U32 R0, R77, R12, RZ ;  /* 0x0000000c4d009227 */ /* 0x000fe200078e00ff */
[----:B------:R-:W-:Y:S01]  /*4d20*/  @!P1 ISETP.NE.AND P2, PT, R9, 0x1, PT ;  /* 0x000000010900980c */ /* 0x000fe20003f45270 */
[----:B------:R-:W-:Y:S01]  /*4d30*/  ULOP3.LUT UP0, URZ, UR48, 0x1b0, URZ, 0xc0, !UPT ;  /* 0x000001b030ff7892 */ /* 0x000fe2000f80c0ff */
[----:B------:R-:W-:Y:S01]  /*4d40*/  R2UR UR42, R21 ;  /* 0x00000000152a72ca */ /* 0x000fe200000e0000 */
[----:B------:R-:W-:Y:S01]  /*4d50*/  @!P1 IMAD.HI.U32 R3, R75, R11, RZ ;  /* 0x0000000b4b039227 */ /* 0x000fe200078e00ff */
[----:B------:R-:W-:Y:S02]  /*4d60*/  @!P1 SHF.R.U32.HI R0, RZ, R13, R0 ;  /* 0x0000000dff009219 */ /* 0x000fe40000011600 */
[----:B------:R-:W-:Y:S01]  /*4d70*/  R2UR UR41, R20 ;  /* 0x00000000142972ca */ /* 0x000fe200000e0000 */
[----:B------:R-:W-:Y:S01]  /*4d80*/  VIADD R195, R195, 0x1 ;  /* 0x00000001c3c37836 */ /* 0x000fe20000000000 */
[----:B------:R-:W-:Y:S02]  /*4d90*/  @!P1 SHF.R.U32.HI R2, RZ, R14, R3 ;  /* 0x0000000eff029219 */ /* 0x000fe40000011603 */
[----:B------:R-:W-:Y:S02]  /*4da0*/  @!P1 SEL R3, R77, R0, !P2 ;  /* 0x000000004d039207 */ /* 0x000fe40005000000 */
[----:B------:R-:W-:Y:S02]  /*4db0*/  @!P1 SEL R2, R75, R2, !P0 ;  /* 0x000000024b029207 */ /* 0x000fe40004000000 */
[----:B------:R-:W-:Y:S01]  /*4dc0*/  @P4 SHF.R.U32.HI R179, RZ, 0x10, R17 ;  /* 0x00000010ffb34819 */ /* 0x000fe20000011611 */
[----:B------:R-:W-:Y:S02]  /*4dd0*/  USHF.L.U32 UR42, UR42, 0x7, URZ ;  /* 0x000000072a2a7899 */ /* 0x000fe400080006ff */
[----:B------:R-:W-:Y:S02]  /*4de0*/  @!P1 IMAD.IADD R0, R2, 0x1, -R3 ;  /* 0x0000000102009824 */ /* 0x000fe400078e0a03 */
[----:B------:R-:W-:Y:S01]  /*4df0*/  @!P1 IMAD.IADD R2, R3, 0x1, -R2 ;  /* 0x0000000103029824 */ /* 0x000fe200078e0a02 */
[----:B------:R-:W-:Y:S01]  /*4e00*/  USHF.L.U32 UR41, UR41, 0x7, URZ ;  /* 0x0000000729297899 */ /* 0x000fe200080006ff */
[----:B------:R-:W-:Y:S02]  /*4e10*/  @!P1 IMAD R77, R0, R9, R77 ;  /* 0x00000009004d9224 */ /* 0x000fe400078e024d */
[----:B------:R-:W-:Y:S01]  /*4e20*/  @!P1 IMAD R75, R2, R10, R75 ;  /* 0x0000000a024b9224 */ /* 0x000fe200078e024b */
[----:B------:R-:W-:Y:S08]  /*4e30*/  BRA.U !UP0, `(.L_x_81) ;  /* 0x0000000108407547 */ /* 0x000ff0000b800000 */
[----:B------:R-:W1:Y:S01]  /*4e40*/  LDCU.64 UR8, c[0x4][0x80] ;  /* 0x01001000ff0877ac */ /* 0x000e620008000a00 */
[----:B------:R-:W-:Y:S01]  /*4e50*/  MOV R3, 0x0 ;  /* 0x0000000000037802 */ /* 0x000fe20000000f00 */
[----:B------:R-:W-:Y:S02]  /*4e60*/  HFMA2 R12, -RZ, RZ, 0, 5.9604644775390625e-08 ;  /* 0x00000001ff0c7431 */ /* 0x000fe400000001ff */
[----:B------:R-:W-:Y:S02]  /*4e70*/  IMAD.MOV.U32 R8, RZ, RZ, 0x70 ;  /* 0x00000070ff087424 */ /* 0x000fe400078e00ff */
[----:B------:R-:W-:Y:S01]  /*4e80*/  IMAD.MOV.U32 R13, RZ, RZ, RZ ;  /* 0x000000ffff0d7224 */ /* 0x000fe200078e00ff */
[----:B------:R-:W2:Y:S01]  /*4e90*/  LDCU.64 UR6, c[0x4][0x88] ;  /* 0x01001100ff0677ac */ /* 0x000ea20008000a00 */
[----:B------:R-:W3:Y:S01]  /*4ea0*/  LDC.64 R2, c[0x4][R3] ;  /* 0x0100000003027b82 */ /* 0x000ee20000000a00 */
[----:B------:R-:W4:Y:S01]  /*4eb0*/  LDCU.64 UR4, c[0x4][0x8] ;  /* 0x01000100ff0477ac */ /* 0x000f220008000a00 */
[----:B-1----:R-:W-:Y:S01]  /*4ec0*/  MOV R5, UR9 ;  /* 0x0000000900057c02 */ /* 0x002fe20008000f00 */
[----:B------:R-:W-:Y:S01]  /*4ed0*/  IMAD.U32 R4, RZ, RZ, UR8 ;  /* 0x00000008ff047e24 */ /* 0x000fe2000f8e00ff */
[----:B--2---:R-:W-:Y:S01]  /*4ee0*/  MOV R7, UR7 ;  /* 0x0000000700077c02 */ /* 0x004fe20008000f00 */
[----:B------:R-:W-:Y:S01]  /*4ef0*/  IMAD.U32 R6, RZ, RZ, UR6 ;  /* 0x00000006ff067e24 */ /* 0x000fe2000f8e00ff */
[----:B----4-:R-:W-:Y:S01]  /*4f00*/  MOV R11, UR5 ;  /* 0x00000005000b7c02 */ /* 0x010fe20008000f00 */
[----:B------:R-:W-:Y:S02]  /*4f10*/  IMAD.U32 R10, RZ, RZ, UR4 ;  /* 0x00000004ff0a7e24 */ /* 0x000fe4000f8e00ff */
[----:B------:R-:W-:Y:S07]  /*4f20*/  LEPC R20, `(.L_x_81) ;  /* 0x000000001014794e */ /* 0x000fee0000000000 */
[----:B---3-5:R-:W-:Y:S05]  /*4f30*/  CALL.ABS.NOINC R2 ;  /* 0x0000000002007343 */ /* 0x028fea0003c00000 */
.L_x_81:
[----:B------:R-:W-:Y:S01]  /*4f40*/  LOP3.LUT P0, RZ, R192, 0x1b0, RZ, 0xc0, !PT ;  /* 0x000001b0c0ff7812 */ /* 0x000fe2000780c0ff */
[----:B------:R-:W-:Y:S11]  /*4f50*/  BSSY.RECONVERGENT B6, `(.L_x_82) ;  /* 0x0000013000067945 */ /* 0x000ff60003800200 */
[----:B------:R-:W-:Y:S01]  /*4f60*/  @!UPT UIADD3 URZ, UPT, UPT, URZ, URZ, URZ ;  /* 0x000000fffffff290 */ /* 0x000fe2000fffe0ff */
[----:B------:R-:W-:Y:S05]  /*4f70*/  @!P0 BRA `(.L_x_83) ;  /* 0x0000000000408947 */ /* 0x000fea0003800000 */
        /* <DEDUP_REMOVED lines=16> */
.L_x_83:
[----:B------:R-:W-:Y:S05]  /*5080*/  BSYNC.RECONVERGENT B6 ;  /* 0x0000000000067941 */ /* 0x000fea0003800200 */
.L_x_82:
[----:B------:R-:W-:Y:S01]  /*5090*/  ISETP.NE.U32.AND P4, PT, R166, RZ, PT ;  /* 0x000000ffa600720c */ /* 0x000fe20003f85070 */
[----:B------:R-:W-:Y:S01]  /*50a0*/  UISETP.NE.AND UP2, UPT, UR50, URZ, UPT ;  /* 0x000000ff3200728c */ /* 0x000fe2000bf45270 */
[----:B------:R-:W-:Y:S01]  /*50b0*/  ISETP.NE.U32.AND P2, PT, RZ, UR38, PT ;  /* 0x00000026ff007c0c */ /* 0x000fe2000bf45070 */
[----:B------:R-:W-:Y:S01]  /*50c0*/  UISETP.NE.U32.AND UP1, UPT, UR44, URZ, UPT ;  /* 0x000000ff2c00728c */ /* 0x000fe2000bf25070 */
[----:B------:R-:W-:Y:S01]  /*50d0*/  ISETP.NE.AND.EX P4, PT, R167, RZ, PT, P4 ;  /* 0x000000ffa700720c */ /* 0x000fe20003f85340 */
[----:B------:R-:W-:Y:S01]  /*50e0*/  UPLOP3.LUT UP0, UPT, UPT, UPT, UPT, 0x40, 0x4 ;  /* 0x000000000004789c */ /* 0x000fe20003f0e870 */
[----:B------:R-:W-:Y:S01]  /*50f0*/  ISETP.NE.AND.EX P2, PT, RZ, UR39, PT, P2 ;  /* 0x00000027ff007c0c */ /* 0x000fe2000bf45320 */
[----:B------:R-:W-:Y:S01]  /*5100*/  UISETP.NE.AND.EX UP1, UPT, UR45, URZ, UPT, UP1 ;  /* 0x000000ff2d00728c */ /* 0x000fe2000bf25310 */
[----:B------:R-:W-:Y:S04]  /*5110*/  PLOP3.LUT P1, PT, PT, PT, UP2, 0x80, 0x8 ;  /* 0x000000000008781c */ /* 0x000fe80003f2f028 */
[----:B------:R-:W-:Y:S06]  /*5120*/  @UP2 UPLOP3.LUT UP0, UPT, UPT, UPT, UP1, 0x80, 0x8 ;  /* 0x000000000008289c */ /* 0x000fec0003f0f010 */
[----:B------:R-:W-:Y:S01]  /*5130*/  PLOP3.LUT P0, PT, PT, PT, UP0, 0x80, 0x8 ;  /* 0x000000000008781c */ /* 0x000fe20003f0f008 */
[----:B------:R-:W-:Y:S01]  /*5140*/  @!UPT UIADD3 URZ, UPT, UPT, URZ, URZ, URZ ;  /* 0x000000fffffff290 */ /* 0x000fe2000fffe0ff */
[----:B------:R-:W-:Y:S11]  /*5150*/  BRA.U !UP1, `(.L_x_84) ;  /* 0x0000000109387547 */ /* 0x000ff6000b800000 */
[----:B------:R-:W-:Y:S01]  /*5160*/  UISETP.NE.U32.AND UP0, UPT, UR38, URZ, UPT ;  /* 0x000000ff2600728c */ /* 0x000fe2000bf05070 */
[----:B------:R-:W-:Y:S02]  /*5170*/  HFMA2 R0, -RZ, RZ, 0, 5.9604644775390625e-08 ;  /* 0x00000001ff007431 */ /* 0x000fe400000001ff */
[----:B------:R-:W-:Y:S01]  /*5180*/  IMAD.MOV.U32 R171, RZ, RZ, 0x1 ;  /* 0x00000001ffab7424 */ /* 0x000fe200078e00ff */
[----:B------:R-:W-:Y:S06]  /*5190*/  UISETP.NE.AND.EX UP0, UPT, UR39, URZ, UPT, UP0 ;  /* 0x000000ff2700728c */ /* 0x000fec000bf05300 */
[----:B------:R-:W-:Y:S05]  /*51a0*/  PLOP3.LUT P3, PT, PT, PT, UP0, 0x80, 0x8 ;  /* 0x000000000008781c */ /* 0x000fea0003f6f008 */
[----:B------:R-:W1:Y:S01]  /*51b0*/  @UP0 LDCU.64 UR6, c[0x0][0x888] ;  /* 0x00011100ff0607ac */ /* 0x000e620008000a00 */
[----:B------:R-:W-:Y:S07]  /*51c0*/  @UP0 UIMAD UR4, UR36, UR44, URZ ;  /* 0x0000002c240402a4 */ /* 0x000fee000f8e02ff */
[----:B------:R-:W-:Y:S01]  /*51d0*/  @!P3 PRMT R171, R0, 0x7610, R171 ;  /* 0x0000761000abb816 */ /* 0x000fe200000000ab */
[----:B-1----:R-:W-:Y:S03]  /*51e0*/  @UP0 UIMAD.WIDE UR6, UR4, 0x4, UR6 ;  /* 0x00000004040608a5 */ /* 0x002fe6000f8e0206 */
[----:B------:R-:W1:Y:S03]  /*51f0*/  @!UP0 LDCU UR4, c[0x0][0x880] ;  /* 0x00011000ff0487ac */ /* 0x000e660008000800 */
[----:B------:R-:W-:Y:S01]  /*5200*/  IMAD.U32 R2, RZ, RZ, UR6 ;  /* 0x00000006ff027e24 */ /* 0x000fe2000f8e00ff */
[----:B------:R-:W-:Y:S05]  /*5210*/  MOV R3, UR7 ;  /* 0x0000000700037c02 */ /* 0x000fea0008000f00 */
[----:B-----5:R2:W5:Y:S02]  /*5220*/  @P3 LDG.E R81, desc[UR46][R2.64] ;  /* 0x0000002e02513981 */ /* 0x020564000c1e1900 */
[----:B-12---:R-:W-:Y:S02]  /*5230*/  @!P3 IMAD.U32 R81, RZ, RZ, UR4 ;  /* 0x00000004ff51be24 */ /* 0x006fe4000f8e00ff */
.L_x_84:
[----:B------:R-:W-:Y:S05]  /*5240*/  @!P4 BRA `(.L_x_85) ;  /* 0x000000000020c947 */ /* 0x000fea0003800000 */
[----:B------:R-:W-:Y:S04]  /*5250*/  ISETP.NE.U32.AND P3, PT, R164, RZ, PT ;  /* 0x000000ffa400720c */ /* 0x000fe80003f65070 */
[----:B------:R-:W-:Y:S11]  /*5260*/  ISETP.NE.AND.EX P3, PT, R165, RZ, PT, P3 ;  /* 0x000000ffa500720c */ /* 0x000ff60003f65330 */
[----:B------:R-:W-:Y:S02]  /*5270*/  @!UPT UIADD3 URZ, UPT, UPT, URZ, URZ, URZ ;  /* 0x000000fffffff290 */ /* 0x000fe4000fffe0ff */
[----:B------:R-:W1:Y:S01]  /*5280*/  @P3 LDC.64 R2, c[0x0][0x8a8] ;  /* 0x00022a00ff023b82 */ /* 0x000e620000000a00 */
[----:B------:R-:W-:Y:S04]  /*5290*/  @P3 IMAD R0, R166, UR36, RZ ;  /* 0x00000024a6003c24 */ /* 0x000fe8000f8e02ff */
[----:B-1----:R-:W-:Y:S05]  /*52a0*/  @P3 IMAD.WIDE R2, R0, 0x4, R2 ;  /* 0x0000000400023825 */ /* 0x002fea00078e0202 */
[----:B-----5:R1:W5:Y:S02]  /*52b0*/  @P3 LDG.E R78, desc[UR46][R2.64] ;  /* 0x0000002e024e3981 */ /* 0x020364000c1e1900 */
[----:B-1----:R-:W2:Y:S02]  /*52c0*/  @!P3 LDC R78, c[0x0][0x8a0] ;  /* 0x00022800ff4ebb82 */ /* 0x002ea40000000800 */
.L_x_85:
[----:B-----5:R-:W-:Y:S01]  /*52d0*/  FSETP.NEU.AND P4, PT, R81, RZ, PT ;  /* 0x000000ff5100720b */ /* 0x020fe20003f8d000 */
[----:B------:R-:W-:Y:S01]  /*52e0*/  BSSY B1, `(.L_x_86) ;  /* 0x0000047000017945 */ /* 0x000fe20003800000 */
[----:B------:R-:W-:Y:S01]  /*52f0*/  SEL R5, RZ, 0xffffffff, P2 ;  /* 0xffffffffff057807 */ /* 0x000fe20001000000 */
[----:B------:R-:W-:Y:S01]  /*5300*/  IMAD.MOV.U32 R208, RZ, RZ, 0x1 ;  /* 0x00000001ffd07424 */ /* 0x000fe200078e00ff */
[----:B------:R-:W-:Y:S01]  /*5310*/  LOP3.LUT P3, RZ, R171, 0xff, RZ, 0xc0, !PT ;  /* 0x000000ffabff7812 */ /* 0x000fe2000786c0ff */
[C---:B------:R-:W-:Y:S01]  /*5320*/  IMAD R80, R76.reuse, 0x80, R79 ;  /* 0x000000804c507824 */ /* 0x040fe200078e024f */
[----:B------:R-:W-:Y:S02]  /*5330*/  @P1 SEL R0, RZ, 0xffffffff, P4 ;  /* 0xffffffffff001807 */ /* 0x000fe40002000000 */
[----:B------:R-:W-:Y:S02]  /*5340*/  CS2R R162, SRZ ;  /* 0x0000000000a27805 */ /* 0x000fe4000001ff00 */
[----:B------:R-:W-:Y:S02]  /*5350*/  LEA R3, R181, UR49, 0x3 ;  /* 0x00000031b5037c11 */ /* 0x000fe4000f8e18ff */
[----:B------:R-:W-:Y:S02]  /*5360*/  CS2R R160, SRZ ;  /* 0x0000000000a07805 */ /* 0x000fe4000001ff00 */
[----:B------:R-:W-:Y:S02]  /*5370*/  @P0 SEL R0, R5, R0, !P3 ;  /* 0x0000000005000207 */ /* 0x000fe40005800000 */
[----:B------:R-:W-:Y:S02]  /*5380*/  CS2R R158, SRZ ;  /* 0x00000000009e7805 */ /* 0x000fe4000001ff00 */
[----:B------:R-:W-:Y:S02]  /*5390*/  LEA R207, R76, UR49, 0x3 ;  /* 0x000000314ccf7c11 */ /* 0x000fe4000f8e18ff */
[----:B------:R-:W-:Y:S02]  /*53a0*/  CS2R R156, SRZ ;  /* 0x00000000009c7805 */ /* 0x000fe4000001ff00 */
[----:B------:R-:W-:Y:S02]  /*53b0*/  @P1 LOP3.LUT R0, R0, 0x1, RZ, 0xc0, !PT ;  /* 0x0000000100001812 */ /* 0x000fe400078ec0ff */
[----:B------:R-:W-:Y:S02]  /*53c0*/  CS2R R154, SRZ ;  /* 0x00000000009a7805 */ /* 0x000fe4000001ff00 */
[----:B------:R-:W-:Y:S02]  /*53d0*/  SHF.L.U32 R2, R183, 0x1f, RZ ;  /* 0x0000001fb7027819 */ /* 0x000fe400000006ff */
[----:B------:R-:W-:Y:S02]  /*53e0*/  CS2R R152, SRZ ;  /* 0x0000000000987805 */ /* 0x000fe4000001ff00 */
[----:B------:R-:W-:Y:S02]  /*53f0*/  ISETP.NE.U32.OR P6, PT, R0, 0x1, !P1 ;  /* 0x000000010000780c */ /* 0x000fe40004fc5470 */
[----:B------:R-:W-:Y:S02]  /*5400*/  CS2R R150, SRZ ;  /* 0x0000000000967805 */ /* 0x000fe4000001ff00 */
[----:B------:R-:W-:Y:S02]  /*5410*/  PLOP3.LUT P2, PT, PT, PT, UP1, 0x80, 0x8 ;  /* 0x000000000008781c */ /* 0x000fe40003f4f018 */
[----:B------:R-:W-:Y:S02]  /*5420*/  CS2R R148, SRZ ;  /* 0x0000000000947805 */ /* 0x000fe4000001ff00 */
[----:B------:R-:W-:Y:S02]  /*5430*/  SEL R0, RZ, 0xffffffff, P4 ;  /* 0xffffffffff007807 */ /* 0x000fe40002000000 */
[----:B------:R-:W-:Y:S03]  /*5440*/  P2R R184, PR, RZ, 0x40 ;  /* 0x00000040ffb87803 */ /* 0x000fe60000000000 */
[----:B------:R-:W-:Y:S04]  /*5450*/  @P6 SHF.L.U32 R4, R180, 0x1f, RZ ;  /* 0x0000001fb4046819 */ /* 0x000fe800000006ff */
[----:B------:R-:W-:Y:S01]  /*5460*/  @P2 SEL R0, R5, R0, !P3 ;  /* 0x0000000005002207 */ /* 0x000fe20005800000 */
[----:B------:R-:W1:Y:S03]  /*5470*/  @P6 SYNCS.PHASECHK.TRANS64.TRYWAIT P1, [R3+URZ+0x40], R4 ;  /* 0x00004004030065a7 */ /* 0x000e6600080211ff */
[----:B------:R-:W-:Y:S04]  /*5480*/  LOP3.LUT R0, R0, 0x1, RZ, 0xc0, !PT ;  /* 0x0000000100007812 */ /* 0x000fe800078ec0ff */
[----:B------:R-:W-:Y:S04]  /*5490*/  ISETP.NE.U32.AND P5, PT, R0, 0x1, PT ;  /* 0x000000010000780c */ /* 0x000fe80003fa5070 */
[----:B------:R-:W-:Y:S01]  /*54a0*/  P2R R209, PR, RZ, 0x20 ;  /* 0x00000020ffd17803 */ /* 0x000fe20000000000 */
[----:B------:R3:W4:Y:S01]  /*54b0*/  SYNCS.PHASECHK.TRANS64.TRYWAIT P0, [R207+URZ+0x90], R2 ;  /* 0x00009002cf0075a7 */ /* 0x00072200080011ff */
[----:B-1----:R-:W-:Y:S01]  /*54c0*/  @P6 SEL R208, RZ, 0x1, !P1 ;  /* 0x00000001ffd06807 */ /* 0x002fe20004800000 */
[----:B---3--:R-:W-:Y:S06]  /*54d0*/  @!P6 BRA `(.L_x_87) ;  /* 0x00000000009ce947 */ /* 0x008fec0003800000 */
[----:B------:R-:W-:Y:S01]  /*54e0*/  @P5 IMAD R6, R181, 0x2000, R190 ;  /* 0x00002000b5065824 */ /* 0x000fe200078e02be */
[----:B------:R-:W-:Y:S01]  /*54f0*/  ISETP.NE.AND P1, PT, R208, RZ, PT ;  /* 0x000000ffd000720c */ /* 0x000fe20003f25270 */
[----:B------:R-:W-:Y:S01]  /*5500*/  BSSY B0, `(.L_x_88) ;  /* 0x0000010000007945 */ /* 0x000fe20003800000 */
[----:B------:R-:W-:Y:S01]  /*5510*/  CS2R R150, SRZ ;  /* 0x0000000000967805 */ /* 0x000fe2000001ff00 */
[--C-:B------:R-:W-:Y:S01]  /*5520*/  @P5 IMAD R7, R191, -0x10, R6.reuse ;  /* 0xfffffff0bf075824 */ /* 0x100fe200078e0206 */
[----:B------:R-:W-:Y:S01]  /*5530*/  CS2R R148, SRZ ;  /* 0x0000000000947805 */ /* 0x000fe2000001ff00 */
[----:B------:R-:W-:Y:S01]  /*5540*/  @P5 IMAD R5, R189, -0x10, R6 ;  /* 0xfffffff0bd055824 */ /* 0x000fe200078e0206 */
[----:B------:R-:W-:Y:S01]  /*5550*/  CS2R R158, SRZ ;  /* 0x00000000009e7805 */ /* 0x000fe2000001ff00 */
[----:B------:R-:W-:Y:S01]  /*5560*/  @P5 IMAD R4, R188, 0x10, R7 ;  /* 0x00000010bc045824 */ /* 0x000fe200078e0207 */
[----:B------:R-:W-:Y:S02]  /*5570*/  CS2R R156, SRZ ;  /* 0x00000000009c7805 */ /* 0x000fe4000001ff00 */
[----:B------:R-:W-:Y:S02]  /*5580*/  CS2R R154, SRZ ;  /* 0x00000000009a7805 */ /* 0x000fe4000001ff00 */
[----:B------:R-:W-:Y:S02]  /*5590*/  CS2R R152, SRZ ;  /* 0x0000000000987805 */ /* 0x000fe4000001ff00 */
[----:B------:R-:W-:Y:S02]  /*55a0*/  CS2R R162, SRZ ;  /* 0x0000000000a27805 */ /* 0x000fe4000001ff00 */
[----:B------:R-:W-:Y:S01]  /*55b0*/  CS2R R160, SRZ ;  /* 0x0000000000a07805 */ /* 0x000fe2000001ff00 */
[----:B------:R-:W-:Y:S06]  /*55c0*/  @P1 BRA `(.L_x_89) ;  /* 0x00000000000c1947 */ /* 0x000fec0003800000 */
[----:B------:R-:W-:Y:S04]  /*55d0*/  SHF.L.U32 R0, R180, 0x1f, RZ ;  /* 0x0000001fb4007819 */ /* 0x000fe800000006ff */
[----:B------:R-:W1:Y:S02]  /*55e0*/  SYNCS.PHASECHK.TRANS64.TRYWAIT P1, [R3+URZ+0x40], R0 ;  /* 0x00004000030075a7 */ /* 0x000e6400080211ff */
[----:B-1----:R-:W-:Y:S05]  /*55f0*/  @!P1 BRA `(.L_x_90) ;  /* 0x0000003400209947 */ /* 0x002fea0003800000 */
.L_x_89:
[----:B------:R-:W-:Y:S05]  /*5600*/  BSYNC B0 ;  /* 0x0000000000007941 */ /* 0x000fea0003800000 */
.L_x_88:
[----:B------:R-:W-:Y:S01]  /*5610*/  ISETP.NE.AND P1, PT, R209, RZ, PT ;  /* 0x000000ffd100720c */ /* 0x000fe20003f25270 */
[----:B-1----:R-:W-:Y:S02]  /*5620*/  VIADD R3, R3, 0x50 ;  /* 0x0000005003037836 */ /* 0x002fe40000000000 */
[----:B------:R-:W-:Y:S02]  /*5630*/  IMAD.U32 R0, RZ, RZ, UR37 ;  /* 0x00000025ff007e24 */ /* 0x000fe4000f8e00ff */
[----:B------:R-:W-:Y:S03]  /*5640*/  VIADD R181, R181, 0x1 ;  /* 0x00000001b5b57836 */ /* 0x000fe60000000000 */
[----:B------:R-:W-:Y:S05]  /*5650*/  PRMT R0, R0, 0x654, R3 ;  /* 0x0000065400007816 */ /* 0x000fea0000000003 */
[----:B------:R1:W3:Y:S04]  /*5660*/  @P1 LDS.128 R148, [R6] ;  /* 0x0000000006941984 */ /* 0x0002e80000000c00 */
[----:B------:R1:W1:Y:S04]  /*5670*/  @P1 LDS.128 R156, [R5+0x20] ;  /* 0x00002000059c1984 */ /* 0x0002680000000c00 */
[----:B------:R1:W1:Y:S04]  /*5680*/  @P1 LDS.128 R152, [R7+0x10] ;  /* 0x0000100007981984 */ /* 0x0002680000000c00 */
[----:B------:R1:W1:Y:S01]  /*5690*/  @P1 LDS.128 R160, [R4+0x10] ;  /* 0x0000100004a01984 */ /* 0x0002620000000c00 */
[C---:B------:R-:W-:Y:S01]  /*56a0*/  ISETP.NE.AND P1, PT, R181.reuse, 0x2, PT ;  /* 0x00000002b500780c */ /* 0x040fe20003f25270 */
[----:B------:R-:W-:Y:S01]  /*56b0*/  @!PT LDS RZ, [RZ] ;  /* 0x00000000fffff984 */ /* 0x000fe20000000800 */
[----:B------:R-:W-:Y:S01]  /*56c0*/  @!PT LDS RZ, [RZ] ;  /* 0x00000000fffff984 */ /* 0x000fe20000000800 */
[----:B------:R-:W-:Y:S01]  /*56d0*/  @!PT LDS RZ, [RZ] ;  /* 0x00000000fffff984 */ /* 0x000fe20000000800 */
[----:B------:R-:W-:Y:S01]  /*56e0*/  @!PT LDS RZ, [RZ] ;  /* 0x00000000fffff984 */ /* 0x000fe20000000800 */
[----:B------:R5:W-:Y:S06]  /*56f0*/  MEMBAR.ALL.CTA ;  /* 0x0000000000007992 */ /* 0x000bec0000008000 */
[----:B-----5:R-:W5:Y:S01]  /*5700*/  FENCE.VIEW.ASYNC.S ;  /* 0x00000000000073c6 */ /* 0x020f620000000000 */
[----:B------:R-:W-:Y:S02]  /*5710*/  SEL R3, RZ, 0x1, P1 ;  /* 0x00000001ff037807 */ /* 0x000fe40000800000 */
[----:B------:R-:W-:Y:S02]  /*5720*/  SEL R181, R181, RZ, P1 ;  /* 0x000000ffb5b57207 */ /* 0x000fe40000800000 */
[----:B------:R-:W-:Y:S01]  /*5730*/  LOP3.LUT R180, R180, R3, RZ, 0x3c, !PT ;  /* 0x00000003b4b47212 */ /* 0x000fe200078e3cff */
[----:B-----5:R1:W-:Y:S06]  /*5740*/  SYNCS.ARRIVE.TRANS64.RED.A1T0 RZ, [R0+URZ], RZ ;  /* 0x000000ff00ff79a7 */ /* 0x0203ec00081004ff */
.L_x_87:
[----:B------:R-:W-:Y:S05]  /*5750*/  BSYNC B1 ;  /* 0x0000000000017941 */ /* 0x000fea0003800000 */
.L_x_86:
[----:B-1----:R-:W-:Y:S04]  /*5760*/  SHF.R.U32.HI R0, RZ, 0x15, R80 ;  /* 0x00000015ff007819 */ /* 0x002fe80000011650 */
[----:B------:R-:W-:Y:S01]  /*5770*/  LOP3.LUT P1, RZ, R0, 0x3, R173, 0x48, !PT ;  /* 0x0000000300ff7812 */ /* 0x000fe200078248ad */
[----:B------:R-:W-:Y:S01]  /*5780*/  @!UPT UIADD3 URZ, UPT, UPT, URZ, URZ, URZ ;  /* 0x000000fffffff290 */ /* 0x000fe2000fffe0ff */
[----:B----4-:R-:W-:Y:S11]  /*5790*/  @P0 BRA `(.L_x_91) ;  /* 0x0000000000080947 */ /* 0x010ff60003800000 */
[----:B------:R-:W1:Y:S02]  /*57a0*/  SYNCS.PHASECHK.TRANS64.TRYWAIT P0, [R207+URZ+0x90], R2 ;  /* 0x00009002cf0075a7 */ /* 0x000e6400080011ff */
[----:B-1----:R-:W-:Y:S05]  /*57b0*/  @!P0 BRA `(.L_x_92) ;  /* 0x0000003000c48947 */ /* 0x002fea0003800000 */
.L_x_91:
[----:B------:R-:W-:Y:S04]  /*57c0*/  BSSY.RECONVERGENT B6, `(.L_x_93) ;  /* 0x0000012000067945 */ /* 0x000fe80003800200 */
[----:B------:R-:W-:Y:S05]  /*57d0*/  @!P1 BRA `(.L_x_94) ;  /* 0x0000000000409947 */ /* 0x000fea0003800000 */
[----:B------:R-:W4:Y:S01]  /*57e0*/  LDCU.64 UR8, c[0x4][0x70] ;  /* 0x01000e00ff0877ac */ /* 0x000f220008000a00 */
[----:B------:R-:W-:Y:S01]  /*57f0*/  MOV R3, 0x0 ;  /* 0x0000000000037802 */ /* 0x000fe20000000f00 */
[----:B------:R-:W-:Y:S02]  /*5800*/  HFMA2 R12, -RZ, RZ, 0, 5.9604644775390625e-08 ;  /* 0x00000001ff0c7431 */ /* 0x000fe400000001ff */
[----:B------:R-:W-:Y:S02]  /*5810*/  IMAD.MOV.U32 R8, RZ, RZ, 0x192 ;  /* 0x00000192ff087424 */ /* 0x000fe400078e00ff */
[----:B------:R-:W-:Y:S01]  /*5820*/  IMAD.MOV.U32 R13, RZ, RZ, RZ ;  /* 0x000000ffff0d7224 */ /* 0x000fe200078e00ff */
[----:B------:R-:W5:Y:S01]  /*5830*/  LDCU.64 UR6, c[0x4][0x78] ;  /* 0x01000f00ff0677ac */ /* 0x000f620008000a00 */
[----:B-1----:R-:W1:Y:S01]  /*5840*/  LDC.64 R2, c[0x4][R3] ;  /* 0x0100000003027b82 */ /* 0x002e620000000a00 */
[----:B------:R-:W2:Y:S01]  /*5850*/  LDCU.64 UR4, c[0x4][0x10] ;  /* 0x01000200ff0477ac */ /* 0x000ea20008000a00 */
[----:B----4-:R-:W-:Y:S01]  /*5860*/  MOV R5, UR9 ;  /* 0x0000000900057c02 */ /* 0x010fe20008000f00 */
[----:B------:R-:W-:Y:S01]  /*5870*/  IMAD.U32 R4, RZ, RZ, UR8 ;  /* 0x00000008ff047e24 */ /* 0x000fe2000f8e00ff */
[----:B-----5:R-:W-:Y:S01]  /*5880*/  MOV R7, UR7 ;  /* 0x0000000700077c02 */ /* 0x020fe20008000f00 */
[----:B------:R-:W-:Y:S01]  /*5890*/  IMAD.U32 R6, RZ, RZ, UR6 ;  /* 0x00000006ff067e24 */ /* 0x000fe2000f8e00ff */
[----:B--2---:R-:W-:Y:S01]  /*58a0*/  MOV R11, UR5 ;  /* 0x00000005000b7c02 */ /* 0x004fe20008000f00 */
[----:B------:R-:W-:Y:S02]  /*58b0*/  IMAD.U32 R10, RZ, RZ, UR4 ;  /* 0x00000004ff0a7e24 */ /* 0x000fe4000f8e00ff */
[----:B------:R-:W-:Y:S07]  /*58c0*/  LEPC R20, `(.L_x_94) ;  /* 0x000000001014794e */ /* 0x000fee0000000000 */
[----:B-1-3--:R-:W-:Y:S05]  /*58d0*/  CALL.ABS.NOINC R2 ;  /* 0x0000000002007343 */ /* 0x00afea0003c00000 */
.L_x_94:
[----:B------:R-:W-:Y:S05]  /*58e0*/  BSYNC.RECONVERGENT B6 ;  /* 0x0000000000067941 */ /* 0x000fea0003800200 */
.L_x_93:
[-C--:B---3--:R-:W-:Y:S01]  /*58f0*/  F2FP.F16.E5M2.UNPACK_B R83, R148.reuse ;  /* 0x00000094ff53723e */ /* 0x088fe200020004ff */
[----:B------:R-:W-:Y:S05]  /*5900*/  WARPSYNC.ALL ;  /* 0x0000000000007948 */ /* 0x000fea0003800000 */
[----:B------:R-:W-:Y:S01]  /*5910*/  R2UR UR4, R80 ;  /* 0x00000000500472ca */ /* 0x000fe200000e0000 */
[--C-:B------:R-:W-:Y:S01]  /*5920*/  HADD2.F32 R82, -RZ, R83.reuse.H0_H0 ;  /* 0x20000053ff527230 */ /* 0x100fe20000004100 */
[----:B------:R-:W-:Y:S01]  /*5930*/  F2FP.F16.E5M2.UNPACK_B R85, R148.H1 ;  /* 0x00000094ff55723e */ /* 0x000fe200030004ff */
[----:B------:R-:W-:Y:S01]  /*5940*/  HADD2.F32 R83, -RZ, R83.H1_H1 ;  /* 0x30000053ff537230 */ /* 0x000fe20000004100 */
[-C--:B------:R-:W-:Y:S01]  /*5950*/  F2FP.F16.E5M2.UNPACK_B R87, R149.reuse ;  /* 0x00000095ff57723e */ /* 0x080fe200020004ff */
[----:B------:R-:W-:Y:S01]  /*5960*/  BSSY.RECONVERGENT B0, `(.L_x_95) ;  /* 0x000011d000007945 */ /* 0x000fe20003800200 */
[----:B------:R-:W-:Y:S01]  /*5970*/  F2FP.F16.E5M2.UNPACK_B R89, R149.H1 ;  /* 0x00000095ff59723e */ /* 0x000fe200030004ff */
[----:B------:R-:W-:Y:S01]  /*5980*/  HADD2.F32 R84, -RZ, R85.H0_H0 ;  /* 0x20000055ff547230 */ /* 0x000fe20000004100 */
[-C--:B------:R-:W-:Y:S01]  /*5990*/  F2FP.F16.E5M2.UNPACK_B R91, R150.reuse ;  /* 0x00000096ff5b723e */ /* 0x080fe200020004ff */
[----:B------:R-:W-:Y:S01]  /*59a0*/  HADD2.F32 R88, -RZ, R87.H1_H1 ;  /* 0x30000057ff587230 */ /* 0x000fe20000004100 */
[----:B------:R-:W-:Y:S01]  /*59b0*/  F2FP.F16.E5M2.UNPACK_B R93, R150.H1 ;  /* 0x00000096ff5d723e */ /* 0x000fe200030004ff */
[----:B------:R-:W-:Y:S01]  /*59c0*/  HADD2.F32 R86, -RZ, R85.H1_H1 ;  /* 0x30000055ff567230 */ /* 0x000fe20000004100 */
[-C--:B------:R-:W-:Y:S01]  /*59d0*/  F2FP.F16.E5M2.UNPACK_B R95, R151.reuse ;  /* 0x00000097ff5f723e */ /* 0x080fe200020004ff */
[----:B------:R-:W2:Y:S01]  /*59e0*/  LDTM.x64 R4, tmem[UR4] ;  /* 0x00000004000479ee */ /* 0x000ea20008340000 */
[----:B------:R-:W-:Y:S01]  /*59f0*/  F2FP.F16.E5M2.UNPACK_B R97, R151.H1 ;  /* 0x00000097ff61723e */ /* 0x000fe200030004ff */
[----:B------:R-:W-:Y:S01]  /*5a00*/  HADD2.F32 R85, -RZ, R87.H0_H0 ;  /* 0x20000057ff557230 */ /* 0x000fe20000004100 */
[-C--:B------:R-:W-:Y:S01]  /*5a10*/  F2FP.F16.E5M2.UNPACK_B R99, R152.reuse ;  /* 0x00000098ff63723e */ /* 0x080fe200020004ff */
[----:B------:R-:W-:Y:S01]  /*5a20*/  HADD2.F32 R87, -RZ, R89.H0_H0 ;  /* 0x20000059ff577230 */ /* 0x000fe20000004100 */
[----:B------:R-:W-:Y:S01]  /*5a30*/  F2FP.F16.E5M2.UNPACK_B R101, R152.H1 ;  /* 0x00000098ff65723e */ /* 0x000fe200030004ff */
[----:B------:R-:W-:Y:S01]  /*5a40*/  HADD2.F32 R92, -RZ, R91.H1_H1 ;  /* 0x3000005bff5c7230 */ /* 0x000fe20000004100 */
[----:B------:R-:W-:Y:S01]  /*5a50*/  ISETP.NE.AND P6, PT, R184, RZ, PT ;  /* 0x000000ffb800720c */ /* 0x000fe20003fc5270 */
[----:B------:R-:W-:Y:S01]  /*5a60*/  HADD2.F32 R96, -RZ, R95.H1_H1 ;  /* 0x3000005fff607230 */ /* 0x000fe20000004100 */
[----:B------:R-:W-:Y:S01]  /*5a70*/  SHF.L.U32 R211, R176, 0x4, RZ ;  /* 0x00000004b0d37819 */ /* 0x000fe200000006ff */
[----:B------:R-:W-:Y:S01]  /*5a80*/  HADD2.F32 R100, -RZ, R99.H1_H1 ;  /* 0x30000063ff647230 */ /* 0x000fe20000004100 */
[----:B------:R-:W-:Y:S01]  /*5a90*/  SHF.L.U32 R219, R175, 0x4, RZ ;  /* 0x00000004afdb7819 */ /* 0x000fe200000006ff */
[----:B------:R-:W-:Y:S01]  /*5aa0*/  HADD2.F32 R90, -RZ, R89.H1_H1 ;  /* 0x30000059ff5a7230 */ /* 0x000fe20000004100 */
[C---:B------:R-:W-:Y:S01]  /*5ab0*/  IADD3 R204, PT, PT, R190.reuse, R211, RZ ;  /* 0x000000d3becc7210 */ /* 0x040fe20007ffe0ff */
[----:B------:R-:W-:Y:S01]  /*5ac0*/  HADD2.F32 R89, -RZ, R91.H0_H0 ;  /* 0x2000005bff597230 */ /* 0x000fe20000004100 */
[----:B------:R-:W-:Y:S01]  /*5ad0*/  IADD3 R206, PT, PT, R190, R219, RZ ;  /* 0x000000dbbece7210 */ /* 0x000fe20007ffe0ff */
[--C-:B------:R-:W-:Y:S01]  /*5ae0*/  HADD2.F32 R91, -RZ, R93.reuse.H0_H0 ;  /* 0x2000005dff5b7230 */ /* 0x100fe20000004100 */
[----:B------:R-:W-:Y:S01]  /*5af0*/  SHF.L.U32 R217, R188, 0x4, RZ ;  /* 0x00000004bcd97819 */ /* 0x000fe200000006ff */
[----:B------:R-:W-:Y:S01]  /*5b00*/  HADD2.F32 R94, -RZ, R93.H1_H1 ;  /* 0x3000005dff5e7230 */ /* 0x000fe20000004100 */
[-C--:B------:R-:W-:Y:S01]  /*5b10*/  F2FP.F16.E5M2.UNPACK_B R103, R153.reuse ;  /* 0x00000099ff67723e */ /* 0x080fe200020004ff */
[----:B------:R-:W-:Y:S01]  /*5b20*/  HADD2.F32 R93, -RZ, R95.H0_H0 ;  /* 0x2000005fff5d7230 */ /* 0x000fe20000004100 */
[----:B------:R-:W-:Y:S01]  /*5b30*/  IADD3 R205, PT, PT, R217, R204, RZ ;  /* 0x000000ccd9cd7210 */ /* 0x000fe20007ffe0ff */
[----:B------:R-:W-:Y:S01]  /*5b40*/  HADD2.F32 R95, -RZ, R97.H0_H0 ;  /* 0x20000061ff5f7230 */ /* 0x000fe20000004100 */
[----:B------:R-:W-:Y:S01]  /*5b50*/  F2FP.F16.E5M2.UNPACK_B R105, R153.H1 ;  /* 0x00000099ff69723e */ /* 0x000fe200030004ff */
[C---:B--2---:R-:W-:Y:S01]  /*5b60*/  FMUL R0, R78.reuse, R4 ;  /* 0x000000044e007220 */ /* 0x044fe20000400000 */
[C---:B-1----:R-:W-:Y:S01]  /*5b70*/  FMUL R2, R78.reuse, R5 ;  /* 0x000000054e027220 */ /* 0x042fe20000400000 */
[C---:B------:R-:W-:Y:S01]  /*5b80*/  FMUL R4, R78.reuse, R8 ;  /* 0x000000084e047220 */ /* 0x040fe20000400000 */
[C---:B------:R-:W-:Y:S01]  /*5b90*/  FMUL R5, R78.reuse, R9 ;  /* 0x000000094e057220 */ /* 0x040fe20000400000 */
[C---:B------:R-:W-:Y:S01]  /*5ba0*/  FFMA R0, R81.reuse, R82, R0 ;  /* 0x0000005251007223 */ /* 0x040fe20000000000 */
[C---:B------:R-:W-:Y:S01]  /*5bb0*/  FFMA R2, R81.reuse, R83, R2 ;  /* 0x0000005351027223 */ /* 0x040fe20000000002 */
[C---:B------:R-:W-:Y:S01]  /*5bc0*/  FMUL R8, R78.reuse, R12 ;  /* 0x0000000c4e087220 */ /* 0x040fe20000400000 */
[C---:B------:R-:W-:Y:S01]  /*5bd0*/  FMUL R9, R78.reuse, R13 ;  /* 0x0000000d4e097220 */ /* 0x040fe20000400000 */
[C---:B------:R-:W-:Y:S01]  /*5be0*/  FMUL R12, R78.reuse, R16 ;  /* 0x000000104e0c7220 */ /* 0x040fe20000400000 */
[C---:B------:R-:W-:Y:S01]  /*5bf0*/  FMUL R13, R78.reuse, R17 ;  /* 0x000000114e0d7220 */ /* 0x040fe20000400000 */
[C---:B------:R-:W-:Y:S01]  /*5c00*/  FMUL R16, R78.reuse, R20 ;  /* 0x000000144e107220 */ /* 0x040fe20000400000 */
[C---:B------:R-:W-:Y:S01]  /*5c10*/  FMUL R17, R78.reuse, R21 ;  /* 0x000000154e117220 */ /* 0x040fe20000400000 */
[----:B------:R-:W-:Y:S02]  /*5c20*/  HADD2.F32 R104, -RZ, R103.H1_H1 ;  /* 0x30000067ff687230 */ /* 0x000fe40000004100 */
[C---:B------:R-:W-:Y:S01]  /*5c30*/  FMUL R20, R78.reuse, R24 ;  /* 0x000000184e147220 */ /* 0x040fe20000400000 */
[C---:B------:R-:W-:Y:S01]  /*5c40*/  FMUL R21, R78.reuse, R25 ;  /* 0x000000194e157220 */ /* 0x040fe20000400000 */
[C---:B------:R-:W-:Y:S01]  /*5c50*/  FMUL R24, R78.reuse, R28 ;  /* 0x0000001c4e187220 */ /* 0x040fe20000400000 */
[C---:B------:R-:W-:Y:S01]  /*5c60*/  FMUL R25, R78.reuse, R29 ;  /* 0x0000001d4e197220 */ /* 0x040fe20000400000 */
[C---:B------:R-:W-:Y:S01]  /*5c70*/  FMUL R28, R78.reuse, R32 ;  /* 0x000000204e1c7220 */ /* 0x040fe20000400000 */
[C---:B------:R-:W-:Y:S01]  /*5c80*/  FMUL R29, R78.reuse, R33 ;  /* 0x000000214e1d7220 */ /* 0x040fe20000400000 */
[C---:B------:R-:W-:Y:S01]  /*5c90*/  FMUL R32, R78.reuse, R36 ;  /* 0x000000244e207220 */ /* 0x040fe20000400000 */
[----:B------:R-:W-:Y:S01]  /*5ca0*/  F2FP.F16.E5M2.UNPACK_B R107, R154 ;  /* 0x0000009aff6b723e */ /* 0x000fe200020004ff */
[C---:B------:R-:W-:Y:S01]  /*5cb0*/  FMUL R33, R78.reuse, R37 ;  /* 0x000000254e217220 */ /* 0x040fe20000400000 */
[C---:B------:R-:W-:Y:S01]  /*5cc0*/  FMUL R36, R78.reuse, R40 ;  /* 0x000000284e247220 */ /* 0x040fe20000400000 */
[----:B------:R-:W-:Y:S01]  /*5cd0*/  F2FP.F16.E5M2.UNPACK_B R109, R154.H1 ;  /* 0x0000009aff6d723e */ /* 0x000fe200030004ff */
[C---:B------:R-:W-:Y:S01]  /*5ce0*/  FMUL R37, R78.reuse, R41 ;  /* 0x000000294e257220 */ /* 0x040fe20000400000 */
[----:B------:R-:W-:Y:S02]  /*5cf0*/  HADD2.F32 R108, -RZ, R107.H1_H1 ;  /* 0x3000006bff6c7230 */ /* 0x000fe40000004100 */
        /* <DEDUP_REMOVED lines=26> */
[C---:B------:R-:W-:Y:S01]  /*5ea0*/  FFMA R3, R81.reuse, R84, R3 ;  /* 0x0000005451037223 */ /* 0x040fe20000000003 */
[C---:B------:R-:W-:Y:S01]  /*5eb0*/  FFMA R7, R81.reuse, R86, R7 ;  /* 0x0000005651077223 */ /* 0x040fe20000000007 */
[----:B------:R-:W-:Y:S01]  /*5ec0*/  F2FP.F16.E5M2.UNPACK_B R127, R159 ;  /* 0x0000009fff7f723e */ /* 0x000fe200020004ff */
[C---:B------:R-:W-:Y:S01]  /*5ed0*/  FFMA R4, R81.reuse, R85, R4 ;  /* 0x0000005551047223 */ /* 0x040fe20000000004 */
[C---:B------:R-:W-:Y:S01]  /*5ee0*/  FFMA R5, R81.reuse, R88, R5 ;  /* 0x0000005851057223 */ /* 0x040fe20000000005 */
[----:B------:R-:W-:Y:S01]  /*5ef0*/  F2FP.F16.E5M2.UNPACK_B R129, R159.H1 ;  /* 0x0000009fff81723e */ /* 0x000fe200030004ff */
[----:B------:R-:W-:Y:S01]  /*5f00*/  FFMA R6, R81, R87, R6 ;  /* 0x0000005751067223 */ /* 0x000fe20000000006 */
[----:B------:R-:W-:Y:S01]  /*5f10*/  F2FP.SATFINITE.E5M2.F32.PACK_AB_MERGE_C R185, R7, R3, RZ ;  /* 0x0000000307b9723e */ /* 0x000fe200048060ff */
[----:B------:R-:W-:Y:S02]  /*5f20*/  HADD2.F32 R124, -RZ, R123.H1_H1 ;  /* 0x3000007bff7c7230 */ /* 0x000fe40000004100 */
[----:B------:R-:W-:Y:S01]  /*5f30*/  FMUL R11, R78, R11 ;  /* 0x0000000b4e0b7220 */ /* 0x000fe20000400000 */
[----:B------:R-:W-:Y:S01]  /*5f40*/  HADD2.F32 R128, -RZ, R127.H1_H1 ;  /* 0x3000007fff807230 */ /* 0x000fe20000004100 */
[----:B------:R-:W-:Y:S01]  /*5f50*/  F2FP.SATFINITE.E5M2.F32.PACK_AB_MERGE_C R184, R2, R0, R185 ;  /* 0x0000000002b8723e */ /* 0x000fe200048060b9 */
[C---:B------:R-:W-:Y:S01]  /*5f60*/  FMUL R10, R78.reuse, R14 ;  /* 0x0000000e4e0a7220 */ /* 0x040fe20000400000 */
[C---:B------:R-:W-:Y:S01]  /*5f70*/  FFMA R11, R81.reuse, R90, R11 ;  /* 0x0000005a510b7223 */ /* 0x040fe2000000000b */
[C---:B------:R-:W-:Y:S01]  /*5f80*/  FFMA R8, R81.reuse, R89, R8 ;  /* 0x0000005951087223 */ /* 0x040fe20000000008 */
[----:B------:R-:W-:Y:S01]  /*5f90*/  FFMA R9, R81, R92, R9 ;  /* 0x0000005c51097223 */ /* 0x000fe20000000009 */
[----:B------:R-:W-:Y:S01]  /*5fa0*/  F2FP.F16.E5M2.UNPACK_B R131, R160 ;  /* 0x000000a0ff83723e */ /* 0x000fe200020004ff */
[----:B------:R-:W-:Y:S01]  /*5fb0*/  HADD2.F32 R98, -RZ, R97.H1_H1 ;  /* 0x30000061ff627230 */ /* 0x000fe20000004100 */
[----:B------:R-:W-:Y:S01]  /*5fc0*/  F2FP.SATFINITE.E5M2.F32.PACK_AB_MERGE_C R186, R11, R6, RZ ;  /* 0x000000060bba723e */ /* 0x000fe200048060ff */
[----:B------:R-:W-:Y:S01]  /*5fd0*/  FFMA R10, R81, R91, R10 ;  /* 0x0000005b510a7223 */ /* 0x000fe2000000000a */
[----:B------:R-:W-:Y:S02]  /*5fe0*/  HADD2.F32 R97, -RZ, R99.H0_H0 ;  /* 0x20000063ff617230 */ /* 0x000fe40000004100 */
[C---:B------:R-:W-:Y:S01]  /*5ff0*/  FMUL R15, R78.reuse, R15 ;  /* 0x0000000f4e0f7220 */ /* 0x040fe20000400000 */
[----:B------:R-:W-:Y:S01]  /*6000*/  F2FP.SATFINITE.E5M2.F32.PACK_AB_MERGE_C R185, R5, R4, R186 ;  /* 0x0000000405b9723e */ /* 0x000fe200048060ba */
[----:B------:R-:W-:Y:S02]  /*6010*/  HADD2.F32 R132, -RZ, R131.H1_H1 ;  /* 0x30000083ff847230 */ /* 0x000fe40000004100 */
[C---:B------:R-:W-:Y:S01]  /*6020*/  FMUL R14, R78.reuse, R18 ;  /* 0x000000124e0e7220 */ /* 0x040fe20000400000 */
[C---:B------:R-:W-:Y:S01]  /*6030*/  FFMA R15, R81.reuse, R94, R15 ;  /* 0x0000005e510f7223 */ /* 0x040fe2000000000f */
[C---:B------:R-:W-:Y:S01]  /*6040*/  FFMA R12, R81.reuse, R93, R12 ;  /* 0x0000005d510c7223 */ /* 0x040fe2000000000c */
[----:B------:R-:W-:Y:S01]  /*6050*/  FFMA R13, R81, R96, R13 ;  /* 0x00000060510d7223 */ /* 0x000fe2000000000d */
[----:B------:R-:W-:Y:S01]  /*6060*/  F2FP.F16.E5M2.UNPACK_B R133, R160.H1 ;  /* 0x000000a0ff85723e */ /* 0x000fe200030004ff */
[--C-:B------:R-:W-:Y:S01]  /*6070*/  HADD2.F32 R99, -RZ, R101.reuse.H0_H0 ;  /* 0x20000065ff637230 */ /* 0x100fe20000004100 */
[----:B------:R-:W-:Y:S01]  /*6080*/  F2FP.SATFINITE.E5M2.F32.PACK_AB_MERGE_C R186, R15, R10, RZ ;  /* 0x0000000a0fba723e */ /* 0x000fe200048060ff */
[----:B------:R-:W-:Y:S01]  /*6090*/  FFMA R14, R81, R95, R14 ;  /* 0x0000005f510e7223 */ /* 0x000fe2000000000e */
[C---:B------:R-:W-:Y:S01]  /*60a0*/  FMUL R19, R78.reuse, R19 ;  /* 0x000000134e137220 */ /* 0x040fe20000400000 */
[----:B------:R-:W-:Y:S01]  /*60b0*/  HADD2.F32 R102, -RZ, R101.H1_H1 ;  /* 0x30000065ff667230 */ /* 0x000fe20000004100 */
[----:B------:R-:W-:Y:S01]  /*60c0*/  F2FP.SATFINITE.E5M2.F32.PACK_AB_MERGE_C R186, R9, R8, R186 ;  /* 0x0000000809ba723e */ /* 0x000fe200048060ba */
[----:B------:R-:W-:Y:S02]  /*60d0*/  HADD2.F32 R101, -RZ, R103.H0_H0 ;  /* 0x20000067ff657230 */ /* 0x000fe40000004100 */
[C---:B------:R-:W-:Y:S01]  /*60e0*/  FFMA R19, R81.reuse, R98, R19 ;  /* 0x0000006251137223 */ /* 0x040fe20000000013 */
[C---:B------:R-:W-:Y:S01]  /*60f0*/  FFMA R16, R81.reuse, R97, R16 ;  /* 0x0000006151107223 */ /* 0x040fe20000000010 */
[----:B------:R-:W-:Y:S01]  /*6100*/  FFMA R17, R81, R100, R17 ;  /* 0x0000006451117223 */ /* 0x000fe20000000011 */
[C---:B------:R-:W-:Y:S01]  /*6110*/  FMUL R18, R78.reuse, R22 ;  /* 0x000000164e127220 */ /* 0x040fe20000400000 */
[----:B------:R-:W-:Y:S01]  /*6120*/  F2FP.F16.E5M2.UNPACK_B R135, R161 ;  /* 0x000000a1ff87723e */ /* 0x000fe200020004ff */
        /* <DEDUP_REMOVED lines=10> */
[----:B------:R1:W-:Y:S01]  /*61d0*/  STS.128 [R172+UR49+0x4200], R184 ;  /* 0x004200b8ac007988 */ /* 0x0003e20008000c31 */
[----:B------:R-:W-:Y:S01]  /*61e0*/  HADD2.F32 R136, -RZ, R135.H1_H1 ;  /* 0x30000087ff887230 */ /* 0x000fe20000004100 */
[----:B------:R-:W-:Y:S01]  /*61f0*/  F2FP.SATFINITE.E5M2.F32.PACK_AB_MERGE_C R196, R23, R18, RZ ;  /* 0x0000001217c4723e */ /* 0x000fe200048060ff */
[C---:B------:R-:W-:Y:S01]  /*6200*/  FMUL R22, R78.reuse, R26 ;  /* 0x0000001a4e167220 */ /* 0x040fe20000400000 */
[C---:B------:R-:W-:Y:S01]  /*6210*/  FMUL R27, R78.reuse, R27 ;  /* 0x0000001b4e1b7220 */ /* 0x040fe20000400000 */
[--C-:B------:R-:W-:Y:S01]  /*6220*/  HADD2.F32 R107, -RZ, R109.reuse.H0_H0 ;  /* 0x2000006dff6b7230 */ /* 0x100fe20000004100 */
[----:B------:R-:W-:Y:S01]  /*6230*/  F2FP.SATFINITE.E5M2.F32.PACK_AB_MERGE_C R196, R17, R16, R196 ;  /* 0x0000001011c4723e */ /* 0x000fe200048060c4 */
[C---:B------:R-:W-:Y:S01]  /*6240*/  FFMA R22, R81.reuse, R103, R22 ;  /* 0x0000006751167223 */ /* 0x040fe20000000016 */
[C---:B------:R-:W-:Y:S01]  /*6250*/  FFMA R27, R81.reuse, R106, R27 ;  /* 0x0000006a511b7223 */ /* 0x040fe2000000001b */
[C---:B------:R-:W-:Y:S01]  /*6260*/  FFMA R24, R81.reuse, R105, R24 ;  /* 0x0000006951187223 */ /* 0x040fe20000000018 */
[----:B------:R-:W-:Y:S01]  /*6270*/  F2FP.F16.E5M2.UNPACK_B R137, R161.H1 ;  /* 0x000000a1ff89723e */ /* 0x000fe200030004ff */
[----:B------:R-:W-:Y:S02]  /*6280*/  HADD2.F32 R110, -RZ, R109.H1_H1 ;  /* 0x3000006dff6e7230 */ /* 0x000fe40000004100 */
[----:B------:R-:W-:Y:S01]  /*6290*/  FFMA R25, R81, R108, R25 ;  /* 0x0000006c51197223 */ /* 0x000fe20000000019 */
[----:B------:R-:W-:Y:S01]  /*62a0*/  F2FP.SATFINITE.E5M2.F32.PACK_AB_MERGE_C R197, R27, R22, RZ ;  /* 0x000000161bc5723e */ /* 0x000fe200048060ff */
[----:B------:R-:W-:Y:S02]  /*62b0*/  HADD2.F32 R109, -RZ, R111.H0_H0 ;  /* 0x2000006fff6d7230 */ /* 0x000fe40000004100 */
[C---:B------:R-:W-:Y:S01]  /*62c0*/  FMUL R26, R78.reuse, R30 ;  /* 0x0000001e4e1a7220 */ /* 0x040fe20000400000 */
[C---:B------:R-:W-:Y:S01]  /*62d0*/  FMUL R31, R78.reuse, R31 ;  /* 0x0000001f4e1f7220 */ /* 0x040fe20000400000 */
[--C-:B------:R-:W-:Y:S01]  /*62e0*/  HADD2.F32 R111, -RZ, R113.reuse.H0_H0 ;  /* 0x20000071ff6f7230 */ /* 0x100fe20000004100 */
[----:B------:R-:W-:Y:S01]  /*62f0*/  F2FP.SATFINITE.E5M2.F32.PACK_AB_MERGE_C R197, R21, R20, R197 ;  /* 0x0000001415c5723e */ /* 0x000fe200048060c5 */
[C---:B------:R-:W-:Y:S01]  /*6300*/  FFMA R26, R81.reuse, R107, R26 ;  /* 0x0000006b511a7223 */ /* 0x040fe2000000001a */
[C---:B------:R-:W-:Y:S01]  /*6310*/  FFMA R31, R81.reuse, R110, R31 ;  /* 0x0000006e511f7223 */ /* 0x040fe2000000001f */
[C---:B------:R-:W-:Y:S01]  /*6320*/  FFMA R28, R81.reuse, R109, R28 ;  /* 0x0000006d511c7223 */ /* 0x040fe2000000001c */
[----:B------:R-:W-:Y:S01]  /*6330*/  F2FP.F16.E5M2.UNPACK_B R139, R162 ;  /* 0x000000a2ff8b723e */ /* 0x000fe200020004ff */
[----:B------:R-:W-:Y:S02]  /*6340*/  HADD2.F32 R114, -RZ, R113.H1_H1 ;  /* 0x30000071ff727230 */ /* 0x000fe40000004100 */
[----:B------:R-:W-:Y:S01]  /*6350*/  FFMA R29, R81, R112, R29 ;  /* 0x00000070511d7223 */ /* 0x000fe2000000001d */
[----:B------:R-:W-:Y:S01]  /*6360*/  F2FP.SATFINITE.E5M2.F32.PACK_AB_MERGE_C R198, R31, R26, RZ ;  /* 0x0000001a1fc6723e */ /* 0x000fe200048060ff */
[----:B------:R-:W-:Y:S02]  /*6370*/  HADD2.F32 R113, -RZ, R115.H0_H0 ;  /* 0x20000073ff717230 */ /* 0x000fe40000004100 */
[C---:B------:R-:W-:Y:S01]  /*6380*/  FMUL R30, R78.reuse, R34 ;  /* 0x000000224e1e7220 */ /* 0x040fe20000400000 */
[----:B------:R-:W-:Y:S01]  /*6390*/  HADD2.F32 R140, -RZ, R139.H1_H1 ;  /* 0x3000008bff8c7230 */ /* 0x000fe20000004100 */
[----:B------:R-:W-:Y:S01]  /*63a0*/  F2FP.SATFINITE.E5M2.F32.PACK_AB_MERGE_C R198, R25, R24, R198 ;  /* 0x0000001819c6723e */ /* 0x000fe200048060c6 */
[C---:B------:R-:W-:Y:S01]  /*63b0*/  FMUL R35, R78.reuse, R35 ;  /* 0x000000234e237220 */ /* 0x040fe20000400000 */
[--C-:B------:R-:W-:Y:S02]  /*63c0*/  HADD2.F32 R115, -RZ, R117.reuse.H0_H0 ;  /* 0x20000075ff737230 */ /* 0x100fe40000004100 */
[C---:B------:R-:W-:Y:S01]  /*63d0*/  FFMA R30, R81.reuse, R111, R30 ;  /* 0x0000006f511e7223 */ /* 0x040fe2000000001e */
[----:B------:R-:W-:Y:S02]  /*63e0*/  HADD2.F32 R118, -RZ, R117.H1_H1 ;  /* 0x30000075ff767230 */ /* 0x000fe40000004100 */
[C---:B------:R-:W-:Y:S01]  /*63f0*/  FFMA R35, R81.reuse, R114, R35 ;  /* 0x0000007251237223 */ /* 0x040fe20000000023 */
[C---:B------:R-:W-:Y:S01]  /*6400*/  FFMA R32, R81.reuse, R113, R32 ;  /* 0x0000007151207223 */ /* 0x040fe20000000020 */
[----:B------:R-:W-:Y:S01]  /*6410*/  F2FP.F16.E5M2.UNPACK_B R141, R162.H1 ;  /* 0x000000a2ff8d723e */ /* 0x000fe200030004ff */
[----:B------:R-:W-:Y:S01]  /*6420*/  FFMA R33, R81, R116, R33 ;  /* 0x0000007451217223 */ /* 0x000fe20000000021 */
[----:B------:R-:W-:Y:S01]  /*6430*/  HADD2.F32 R117, -RZ, R119.H0_H0 ;  /* 0x20000077ff757230 */ /* 0x000fe20000004100 */
        /* <DEDUP_REMOVED lines=9> */
[----:B------:R1:W-:Y:S01]  /*64d0*/  STS.128 [R204+0x4010], R196 ;  /* 0x004010c4cc007388 */ /* 0x0003e20000000c00 */
[----:B------:R-:W-:Y:S01]  /*64e0*/  FFMA R37, R81, R120, R37 ;  /* 0x0000007851257223 */ /* 0x000fe20000000025 */
[----:B------:R-:W-:Y:S01]  /*64f0*/  F2FP.SATFINITE.E5M2.F32.PACK_AB_MERGE_C R200, R39, R34, RZ ;  /* 0x0000002227c8723e */ /* 0x000fe200048060ff */
[----:B------:R-:W-:Y:S02]  /*6500*/  HADD2.F32 R122, -RZ, R121.H1_H1 ;  /* 0x30000079ff7a7230 */ /* 0x000fe40000004100 */
[C---:B------:R-:W-:Y:S01]  /*6510*/  FMUL R38, R78.reuse, R42 ;  /* 0x0000002a4e267220 */ /* 0x040fe20000400000 */
[----:B------:R-:W-:Y:S01]  /*6520*/  HADD2.F32 R121, -RZ, R123.H0_H0 ;  /* 0x2000007bff797230 */ /* 0x000fe20000004100 */
[----:B------:R-:W-:Y:S01]  /*6530*/  F2FP.SATFINITE.E5M2.F32.PACK_AB_MERGE_C R200, R33, R32, R200 ;  /* 0x0000002021c8723e */ /* 0x000fe200048060c8 */
[----:B------:R-:W-:Y:S02]  /*6540*/  HADD2.F32 R144, -RZ, R143.H1_H1 ;  /* 0x3000008fff907230 */ /* 0x000fe40000004100 */
[C---:B------:R-:W-:Y:S01]  /*6550*/  FFMA R38, R81.reuse, R119, R38 ;  /* 0x0000007751267223 */ /* 0x040fe20000000026 */
[C---:B------:R-:W-:Y:S01]  /*6560*/  FMUL R43, R78.reuse, R43 ;  /* 0x0000002b4e2b7220 */ /* 0x040fe20000400000 */
[--C-:B------:R-:W-:Y:S02]  /*6570*/  HADD2.F32 R123, -RZ, R125.reuse.H0_H0 ;  /* 0x2000007dff7b7230 */ /* 0x100fe40000004100 */
[C---:B------:R-:W-:Y:S01]  /*6580*/  FMUL R42, R78.reuse, R46 ;  /* 0x0000002e4e2a7220 */ /* 0x040fe20000400000 */
[----:B------:R-:W-:Y:S02]  /*6590*/  HADD2.F32 R126, -RZ, R125.H1_H1 ;  /* 0x3000007dff7e7230 */ /* 0x000fe40000004100 */
[C---:B------:R-:W-:Y:S01]  /*65a0*/  FFMA R43, R81.reuse, R122, R43 ;  /* 0x0000007a512b7223 */ /* 0x040fe2000000002b */
[----:B------:R-:W-:Y:S01]  /*65b0*/  F2FP.F16.E5M2.UNPACK_B R145, R163.H1 ;  /* 0x000000a3ff91723e */ /* 0x000fe200030004ff */
[C---:B------:R-:W-:Y:S01]  /*65c0*/  FFMA R40, R81.reuse, R121, R40 ;  /* 0x0000007951287223 */ /* 0x040fe20000000028 */
[----:B------:R-:W-:Y:S01]  /*65d0*/  FFMA R41, R81, R124, R41 ;  /* 0x0000007c51297223 */ /* 0x000fe20000000029 */
[----:B------:R-:W-:Y:S01]  /*65e0*/  ISETP.NE.AND P0, PT, R193, RZ, PT ;  /* 0x000000ffc100720c */ /* 0x000fe20003f05270 */
[----:B------:R-:W-:Y:S01]  /*65f0*/  HADD2.F32 R125, -RZ, R127.H0_H0 ;  /* 0x2000007fff7d7230 */ /* 0x000fe20000004100 */
[----:B------:R-:W-:Y:S01]  /*6600*/  F2FP.SATFINITE.E5M2.F32.PACK_AB_MERGE_C R201, R43, R38, RZ ;  /* 0x000000262bc9723e */ /* 0x000fe200048060ff */
[----:B------:R-:W-:Y:S01]  /*6610*/  FFMA R42, R81, R123, R42 ;  /* 0x0000007b512a7223 */ /* 0x000fe2000000002a */
[C---:B------:R-:W-:Y:S01]  /*6620*/  FMUL R47, R78.reuse, R47 ;  /* 0x0000002f4e2f7220 */ /* 0x040fe20000400000 */
[--C-:B------:R-:W-:Y:S01]  /*6630*/  HADD2.F32 R127, -RZ, R129.reuse.H0_H0 ;  /* 0x20000081ff7f7230 */ /* 0x100fe20000004100 */
[----:B------:R-:W-:Y:S01]  /*6640*/  F2FP.SATFINITE.E5M2.F32.PACK_AB_MERGE_C R201, R37, R36, R201 ;  /* 0x0000002425c9723e */ /* 0x000fe200048060c9 */
[----:B------:R-:W-:Y:S02]  /*6650*/  HADD2.F32 R130, -RZ, R129.H1_H1 ;  /* 0x30000081ff827230 */ /* 0x000fe40000004100 */
[C---:B------:R-:W-:Y:S01]  /*6660*/  FFMA R47, R81.reuse, R126, R47 ;  /* 0x0000007e512f7223 */ /* 0x040fe2000000002f */
[C---:B------:R-:W-:Y:S01]  /*6670*/  FFMA R44, R81.reuse, R125, R44 ;  /* 0x0000007d512c7223 */ /* 0x040fe2000000002c */
[C---:B------:R-:W-:Y:S01]  /*6680*/  FFMA R45, R81.reuse, R128, R45 ;  /* 0x00000080512d7223 */ /* 0x040fe2000000002d */
[----:B------:R-:W-:Y:S02]  /*6690*/  HADD2.F32 R129, -RZ, R131.H0_H0 ;  /* 0x20000083ff817230 */ /* 0x000fe40000004100 */
[C---:B------:R-:W-:Y:S01]  /*66a0*/  FMUL R46, R78.reuse, R50 ;  /* 0x000000324e2e7220 */ /* 0x040fe20000400000 */
[C---:B------:R-:W-:Y:S01]  /*66b0*/  FMUL R51, R78.reuse, R51 ;  /* 0x000000334e337220 */ /* 0x040fe20000400000 */
[--C-:B------:R-:W-:Y:S02]  /*66c0*/  HADD2.F32 R131, -RZ, R133.reuse.H0_H0 ;  /* 0x20000085ff837230 */ /* 0x100fe40000004100 */
[C---:B------:R-:W-:Y:S01]  /*66d0*/  FMUL R50, R78.reuse, R54 ;  /* 0x000000364e327220 */ /* 0x040fe20000400000 */
[C---:B------:R-:W-:Y:S01]  /*66e0*/  FFMA R46, R81.reuse, R127, R46 ;  /* 0x0000007f512e7223 */ /* 0x040fe2000000002e */
[----:B------:R-:W-:Y:S02]  /*66f0*/  HADD2.F32 R134, -RZ, R133.H1_H1 ;  /* 0x30000085ff867230 */ /* 0x000fe40000004100 */
[C---:B------:R-:W-:Y:S01]  /*6700*/  FFMA R51, R81.reuse, R130, R51 ;  /* 0x0000008251337223 */ /* 0x040fe20000000033 */
[----:B------:R-:W-:Y:S02]  /*6710*/  HADD2.F32 R133, -RZ, R135.H0_H0 ;  /* 0x20000087ff857230 */ /* 0x000fe40000004100 */
[C---:B------:R-:W-:Y:S01]  /*6720*/  FMUL R55, R78.reuse, R55 ;  /* 0x000000374e377220 */ /* 0x040fe20000400000 */
[C---:B------:R-:W-:Y:S01]  /*6730*/  FFMA R48, R81.reuse, R129, R48 ;  /* 0x0000008151307223 */ /* 0x040fe20000000030 */
[C---:B------:R-:W-:Y:S01]  /*6740*/  FFMA R49, R81.reuse, R132, R49 ;  /* 0x0000008451317223 */ /* 0x040fe20000000031 */
[--C-:B------:R-:W-:Y:S02]  /*6750*/  HADD2.F32 R135, -RZ, R137.reuse.H0_H0 ;  /* 0x20000089ff877230 */ /* 0x100fe40000004100 */
[C---:B------:R-:W-:Y:S01]  /*6760*/  FFMA R50, R81.reuse, R131, R50 ;  /* 0x0000008351327223 */ /* 0x040fe20000000032 */
[----:B------:R-:W-:Y:S02]  /*6770*/  HADD2.F32 R138, -RZ, R137.H1_H1 ;  /* 0x30000089ff8a7230 */ /* 0x000fe40000004100 */
[C---:B------:R-:W-:Y:S01]  /*6780*/  FMUL R54, R78.reuse, R58 ;  /* 0x0000003a4e367220 */ /* 0x040fe20000400000 */
[----:B------:R-:W-:Y:S02]  /*6790*/  HADD2.F32 R137, -RZ, R139.H0_H0 ;  /* 0x2000008bff897230 */ /* 0x000fe40000004100 */
[C---:B------:R-:W-:Y:S01]  /*67a0*/  FFMA R55, R81.reuse, R134, R55 ;  /* 0x0000008651377223 */ /* 0x040fe20000000037 */
        /* <DEDUP_REMOVED lines=16> */
[----:B------:R-:W-:Y:S01]  /*68b0*/  FFMA R63, R81, R142, R63 ;  /* 0x0000008e513f7223 */ /* 0x000fe2000000003f */
[----:B------:R-:W-:Y:S01]  /*68c0*/  FMUL R67, R78, R67 ;  /* 0x000000434e437220 */ /* 0x000fe20000400000 */
[----:B------:R-:W-:Y:S01]  /*68d0*/  F2FP.SATFINITE.E5M2.F32.PACK_AB_MERGE_C R202, R47, R42, RZ ;  /* 0x0000002a2fca723e */ /* 0x000fe200048060ff */
[----:B------:R-:W-:Y:S01]  /*68e0*/  FFMA R60, R81, R141, R60 ;  /* 0x0000008d513c7223 */ /* 0x000fe2000000003c */
[----:B------:R-:W-:Y:S01]  /*68f0*/  F2FP.SATFINITE.E5M2.F32.PACK_AB_MERGE_C R203, R51, R46, RZ ;  /* 0x0000002e33cb723e */ /* 0x000fe200048060ff */
[C---:B------:R-:W-:Y:S01]  /*6900*/  FFMA R61, R81.reuse, R144, R61 ;  /* 0x00000090513d7223 */ /* 0x040fe2000000003d */
[C---:B------:R-:W-:Y:S01]  /*6910*/  FFMA R62, R81.reuse, R143, R62 ;  /* 0x0000008f513e7223 */ /* 0x040fe2000000003e */
[----:B------:R-:W-:Y:S01]  /*6920*/  FFMA R67, R81, R146, R67 ;  /* 0x0000009251437223 */ /* 0x000fe20000000043 */
[----:B------:R-:W-:Y:S02]  /*6930*/  F2FP.SATFINITE.E5M2.F32.PACK_AB_MERGE_C R202, R41, R40, R202 ;  /* 0x0000002829ca723e */ /* 0x000fe400048060ca */
[----:B------:R-:W-:Y:S02]  /*6940*/  F2FP.SATFINITE.E5M2.F32.PACK_AB_MERGE_C R203, R45, R44, R203 ;  /* 0x0000002c2dcb723e */ /* 0x000fe400048060cb */
[----:B------:R-:W-:Y:S02]  /*6950*/  F2FP.SATFINITE.E5M2.F32.PACK_AB_MERGE_C R212, R55, R50, RZ ;  /* 0x0000003237d4723e */ /* 0x000fe400048060ff */
[----:B------:R-:W-:Y:S01]  /*6960*/  F2FP.SATFINITE.E5M2.F32.PACK_AB_MERGE_C R213, R59, R54, RZ ;  /* 0x000000363bd5723e */ /* 0x000fe200048060ff */
[----:B------:R1:W-:Y:S01]  /*6970*/  STS.128 [R206+0x4020], R200 ;  /* 0x004020c8ce007388 */ /* 0x0003e20000000c00 */
[----:B------:R-:W-:Y:S02]  /*6980*/  F2FP.SATFINITE.E5M2.F32.PACK_AB_MERGE_C R214, R63, R58, RZ ;  /* 0x0000003a3fd6723e */ /* 0x000fe400048060ff */
[----:B------:R-:W-:Y:S02]  /*6990*/  F2FP.SATFINITE.E5M2.F32.PACK_AB_MERGE_C R215, R67, R62, RZ ;  /* 0x0000003e43d7723e */ /* 0x000fe400048060ff */
[----:B------:R-:W-:Y:S02]  /*69a0*/  F2FP.SATFINITE.E5M2.F32.PACK_AB_MERGE_C R212, R49, R48, R212 ;  /* 0x0000003031d4723e */ /* 0x000fe400048060d4 */
[----:B------:R-:W-:Y:S02]  /*69b0*/  F2FP.SATFINITE.E5M2.F32.PACK_AB_MERGE_C R213, R53, R52, R213 ;  /* 0x0000003435d5723e */ /* 0x000fe400048060d5 */
[----:B------:R-:W-:Y:S02]  /*69c0*/  F2FP.SATFINITE.E5M2.F32.PACK_AB_MERGE_C R214, R57, R56, R214 ;  /* 0x0000003839d6723e */ /* 0x000fe400048060d6 */
[----:B------:R-:W-:Y:S02]  /*69d0*/  F2FP.SATFINITE.E5M2.F32.PACK_AB_MERGE_C R215, R61, R60, R215 ;  /* 0x0000003c3dd7723e */ /* 0x000fe400048060d7 */
[----:B------:R-:W-:Y:S02]  /*69e0*/  LEA R210, R181, UR49, 0x3 ;  /* 0x00000031b5d27c11 */ /* 0x000fe4000f8e18ff */
[----:B------:R-:W-:Y:S01]  /*69f0*/  @P6 SHF.L.U32 R221, R180, 0x1f, RZ ;  /* 0x0000001fb4dd6819 */ /* 0x000fe200000006ff */
[----:B------:R1:W-:Y:S01]  /*6a00*/  STS.128 [R205+0x4010], R212 ;  /* 0x004010d4cd007388 */ /* 0x0003e20000000c00 */
[----:B------:R-:W-:Y:S01]  /*6a10*/  @!PT LDS RZ, [RZ] ;  /* 0x00000000fffff984 */ /* 0x000fe20000000800 */
[----:B------:R-:W-:Y:S01]  /*6a20*/  @!PT LDS RZ, [RZ] ;  /* 0x00000000fffff984 */ /* 0x000fe20000000800 */
[----:B------:R-:W-:Y:S01]  /*6a30*/  @!PT LDS RZ, [RZ] ;  /* 0x00000000fffff984 */ /* 0x000fe20000000800 */
[----:B------:R-:W-:Y:S01]  /*6a40*/  @!PT LDS RZ, [RZ] ;  /* 0x00000000fffff984 */ /* 0x000fe20000000800 */
[----:B------:R2:W-:Y:S07]  /*6a50*/  MEMBAR.ALL.CTA ;  /* 0x0000000000007992 */ /* 0x0005ee0000008000 */
[----:B--2---:R-:W2:Y:S02]  /*6a60*/  FENCE.VIEW.ASYNC.S ;  /* 0x00000000000073c6 */ /* 0x004ea40000000000 */
[----:B--2---:R-:W-:Y:S06]  /*6a70*/  BAR.SYNC.DEFER_BLOCKING 0x1, 0x80 ;  /* 0x0042000000007b1d */ /* 0x004fec0000010000 */
[----:B------:R-:W-:Y:S05]  /*6a80*/  @P0 BRA `(.L_x_96) ;  /* 0x0000000000280947 */ /* 0x000fea0003800000 */
[----:B------:R-:W-:Y:S02]  /*6a90*/  UIADD3 UR4, UPT, UPT, UR49, 0x4200, URZ ;  /* 0x0000420031047890 */ /* 0x000fe4000fffe0ff */
[----:B------:R-:W-:Y:S01]  /*6aa0*/  UIADD3 UR6, UP0, UPT, UR52, 0x680, URZ ;  /* 0x0000068034067890 */ /* 0x000fe2000ff1e0ff */
[----:B------:R-:W-:Y:S03]  /*6ab0*/  UMOV UR43, UR36 ;  /* 0x00000024002b7c82 */ /* 0x000fe60008000000 */
[----:B------:R-:W-:Y:S01]  /*6ac0*/  MOV R192, UR4 ;  /* 0x0000000400c07c02 */ /* 0x000fe20008000f00 */
[----:B------:R-:W-:Y:S03]  /*6ad0*/  UIADD3.X UR7, UPT, UPT, URZ, UR53, URZ, UP0, !UPT ;  /* 0x00000035ff077290 */ /* 0x000fe600087fe4ff */
[----:B------:R-:W-:Y:S11]  /*6ae0*/  R2UR UR40, R192 ;  /* 0x00000000c02872ca */ /* 0x000ff600000e0000 */
[----:B------:R-:W-:Y:S02]  /*6af0*/  @!UPT UIADD3 URZ, UPT, UPT, URZ, URZ, URZ ;  /* 0x000000fffffff290 */ /* 0x000fe4000fffe0ff */
[----:B------:R2:W-:Y:S01]  /*6b00*/  UTMASTG.3D [UR40], [UR6] ;  /* 0x00000028060073b5 */ /* 0x0005e20008010000 */
[----:B------:R0:W-:Y:S01]  /*6b10*/  UTMACMDFLUSH ;  /* 0x00000000000079b7 */ /* 0x0001e20000000000 */
[----:B--2---:R-:W-:Y:S04]  /*6b20*/  DEPBAR.LE SB0, 0x1 ;  /* 0x000080400000791a */ /* 0x004fe80000000000 */
.L_x_96:
[----:B------:R-:W-:Y:S05]  /*6b30*/  BSYNC.RECONVERGENT B0 ;  /* 0x0000000000007941 */ /* 0x000fea0003800200 */
.L_x_95:
[----:B------:R-:W-:Y:S06]  /*6b40*/  BAR.SYNC.DEFER_BLOCKING 0x1, 0x80 ;  /* 0x0042000000007b1d */ /* 0x000fec0000010000 */
[----:B------:R-:W2:Y:S01]  /*6b50*/  @P6 SYNCS.PHASECHK.TRANS64.TRYWAIT P0, [R210+URZ+0x40], R221 ;  /* 0x000040ddd20065a7 */ /* 0x000ea200080011ff */
[----:B------:R-:W-:Y:S01]  /*6b60*/  BSSY B1, `(.L_x_97) ;  /* 0x0000023000017945 */ /* 0x000fe20003800000 */
[----:B--2---:R-:W-:Y:S03]  /*6b70*/  @P6 SEL R208, RZ, 0x1, !P0 ;  /* 0x00000001ffd06807 */ /* 0x004fe60004000000 */
[----:B------:R-:W-:Y:S05]  /*6b80*/  @!P6 BRA `(.L_x_98) ;  /* 0x000000000080e947 */ /* 0x000fea0003800000 */
[----:B------:R-:W-:Y:S01]  /*6b90*/  ISETP.NE.AND P1, PT, R209, RZ, PT ;  /* 0x000000ffd100720c */ /* 0x000fe20003f25270 */
[----:B------:R-:W-:Y:S01]  /*6ba0*/  BSSY B0, `(.L_x_99) ;  /* 0x000000a000007945 */ /* 0x000fe20003800000 */
[----:B------:R-:W-:Y:S11]  /*6bb0*/  ISETP.NE.AND P0, PT, R208, RZ, PT ;  /* 0x000000ffd000720c */ /* 0x000ff60003f05270 */
[----:B------:R-:W-:Y:S04]  /*6bc0*/  @P1 IMAD R0, R181, 0x2000, R190 ;  /* 0x00002000b5001824 */ /* 0x000fe800078e02be */
[C---:B------:R-:W-:Y:S01]  /*6bd0*/  @P1 IMAD.IADD R2, R0.reuse, 0x1, R211 ;  /* 0x0000000100021824 */ /* 0x040fe200078e02d3 */
[----:B------:R-:W-:Y:S03]  /*6be0*/  @P1 IADD3 R219, PT, PT, R0, R219, RZ ;  /* 0x000000db00db1210 */ /* 0x000fe60007ffe0ff */
[----:B------:R-:W-:Y:S01]  /*6bf0*/  @P1 IMAD.IADD R217, R217, 0x1, R2 ;  /* 0x00000001d9d91824 */ /* 0x000fe200078e0202 */
[----:B------:R-:W-:Y:S06]  /*6c00*/  @P0 BRA `(.L_x_100) ;  /* 0x00000000000c0947 */ /* 0x000fec0003800000 */
[----:B------:R-:W-:Y:S04]  /*6c10*/  SHF.L.U32 R3, R180, 0x1f, RZ ;  /* 0x0000001fb4037819 */ /* 0x000fe800000006ff */
[----:B------:R-:W2:Y:S02]  /*6c20*/  SYNCS.PHASECHK.TRANS64.TRYWAIT P0, [R210+URZ+0x40], R3 ;  /* 0x00004003d20075a7 */ /* 0x000ea400080011ff */
[----:B--2---:R-:W-:Y:S05]  /*6c30*/  @!P0 BRA `(.L_x_101) ;  /* 0x0000001c00b88947 */ /* 0x004fea0003800000 */
.L_x_100:
[----:B------:R-:W-:Y:S05]  /*6c40*/  BSYNC B0 ;  /* 0x0000000000007941 */ /* 0x000fea0003800000 */
.L_x_99:
[----:B------:R-:W-:Y:S01]  /*6c50*/  ISETP.NE.AND P0, PT, R209, RZ, PT ;  /* 0x000000ffd100720c */ /* 0x000fe20003f05270 */
[----:B--2---:R-:W-:Y:S02]  /*6c60*/  VIADD R210, R210, 0x50 ;  /* 0x00000050d2d27836 */ /* 0x004fe40000000000 */
[----:B------:R-:W-:Y:S02]  /*6c70*/  IMAD.U32 R3, RZ, RZ, UR37 ;  /* 0x00000025ff037e24 */ /* 0x000fe4000f8e00ff */
[----:B------:R-:W-:Y:S03]  /*6c80*/  VIADD R181, R181, 0x1 ;  /* 0x00000001b5b57836 */ /* 0x000fe60000000000 */
[----:B------:R-:W-:Y:S05]  /*6c90*/  PRMT R3, R3, 0x654, R210 ;  /* 0x0000065403037816 */ /* 0x000fea00000000d2 */
[----:B------:R2:W3:Y:S04]  /*6ca0*/  @P0 LDS.128 R148, [R0] ;  /* 0x0000000000940984 */ /* 0x0004e80000000c00 */
[----:B------:R2:W4:Y:S04]  /*6cb0*/  @P0 LDS.128 R152, [R2+0x10] ;  /* 0x0000100002980984 */ /* 0x0005280000000c00 */
        /* <DEDUP_REMOVED lines=9> */
[----:B------:R-:W-:Y:S01]  /*6d50*/  SEL R181, R181, RZ, P0 ;  /* 0x000000ffb5b57207 */ /* 0x000fe20000000000 */
[----:B-----5:R5:W-:Y:S02]  /*6d60*/  SYNCS.ARRIVE.TRANS64.RED.A1T0 RZ, [R3+URZ], RZ ;  /* 0x000000ff03ff79a7 */ /* 0x020be400081004ff */
[----:B-----5:R-:W-:Y:S04]  /*6d70*/  SEL R3, RZ, 0x1, P0 ;  /* 0x00000001ff037807 */ /* 0x020fe80000000000 */
[----:B--234-:R-:W-:Y:S02]  /*6d80*/  LOP3.LUT R180, R180, R3, RZ, 0x3c, !PT ;  /* 0x00000003b4b47212 */ /* 0x01cfe400078e3cff */
.L_x_98:
[----:B------:R-:W-:Y:S05]  /*6d90*/  BSYNC B1 ;  /* 0x0000000000017941 */ /* 0x000fea0003800000 */
.L_x_97:
[----:B------:R-:W-:Y:S05]  /*6da0*/  VIADD R0, R80, 0x40 ;  /* 0x0000004050007836 */ /* 0x000fea0000000000 */
[----:B------:R-:W-:Y:S04]  /*6db0*/  SHF.R.U32.HI R0, RZ, 0x15, R0 ;  /* 0x00000015ff007819 */ /* 0x000fe80000011600 */
[----:B------:R-:W-:Y:S11]  /*6dc0*/  LOP3.LUT P0, RZ, R0, 0x3, R173, 0x48, !PT ;  /* 0x0000000300ff7812 */ /* 0x000ff600078048ad */
[----:B------:R-:W-:Y:S02]  /*6dd0*/  @!UPT UIADD3 URZ, UPT, UPT, URZ, URZ, URZ ;  /* 0x000000fffffff290 */ /* 0x000fe4000fffe0ff */
[----:B------:R-:W-:Y:S05]  /*6de0*/  @!P0 BRA `(.L_x_102) ;  /* 0x0000000000408947 */ /* 0x000fea0003800000 */
[----:B------:R-:W2:Y:S01]  /*6df0*/  LDCU.64 UR8, c[0x4][0x70] ;  /* 0x01000e00ff0877ac */ /* 0x000ea20008000a00 */
[----:B------:R-:W-:Y:S01]  /*6e00*/  MOV R3, 0x0 ;  /* 0x0000000000037802 */ /* 0x000fe20000000f00 */
[----:B------:R-:W-:Y:S02]  /*6e10*/  HFMA2 R12, -RZ, RZ, 0, 5.9604644775390625e-08 ;  /* 0x00000001ff0c7431 */ /* 0x000fe400000001ff */
[----:B------:R-:W-:Y:S02]  /*6e20*/  IMAD.MOV.U32 R8, RZ, RZ, 0x192 ;  /* 0x00000192ff087424 */ /* 0x000fe400078e00ff */
[----:B------:R-:W-:Y:S01]  /*6e30*/  IMAD.MOV.U32 R13, RZ, RZ, RZ ;  /* 0x000000ffff0d7224 */ /* 0x000fe200078e00ff */
[----:B------:R-:W3:Y:S01]  /*6e40*/  LDCU.64 UR6, c[0x4][0x78] ;  /* 0x01000f00ff0677ac */ /* 0x000ee20008000a00 */
[----:B------:R-:W4:Y:S01]  /*6e50*/  LDC.64 R2, c[0x4][R3] ;  /* 0x0100000003027b82 */ /* 0x000f220000000a00 */
[----:B------:R-:W5:Y:S01]  /*6e60*/  LDCU.64 UR4, c[0x4][0x10] ;  /* 0x01000200ff0477ac */ /* 0x000f620008000a00 */
[----:B--2---:R-:W-:Y:S01]  /*6e70*/  MOV R5, UR9 ;  /* 0x0000000900057c02 */ /* 0x004fe20008000f00 */
[----:B------:R-:W-:Y:S01]  /*6e80*/  IMAD.U32 R4, RZ, RZ, UR8 ;  /* 0x00000008ff047e24 */ /* 0x000fe2000f8e00ff */
[----:B---3--:R-:W-:Y:S01]  /*6e90*/  MOV R7, UR7 ;  /* 0x0000000700077c02 */ /* 0x008fe20008000f00 */
[----:B------:R-:W-:Y:S01]  /*6ea0*/  IMAD.U32 R6, RZ, RZ, UR6 ;  /* 0x00000006ff067e24 */ /* 0x000fe2000f8e00ff */
[----:B-----5:R-:W-:Y:S01]  /*6eb0*/  MOV R11, UR5 ;  /* 0x00000005000b7c02 */ /* 0x020fe20008000f00 */
[----:B------:R-:W-:Y:S02]  /*6ec0*/  IMAD.U32 R10, RZ, RZ, UR4 ;  /* 0x00000004ff0a7e24 */ /* 0x000fe4000f8e00ff */
[----:B------:R-:W-:Y:S07]  /*6ed0*/  LEPC R20, `(.L_x_102) ;  /* 0x000000001014794e */ /* 0x000fee0000000000 */
[----:B-1--4-:R-:W-:Y:S05]  /*6ee0*/  CALL.ABS.NOINC R2 ;  /* 0x0000000002007343 */ /* 0x012fea0003c00000 */
.L_x_102:
[----:B------:R-:W-:Y:S01]  /*6ef0*/  ISETP.NE.AND P0, PT, R193, RZ, PT ;  /* 0x000000ffc100720c */ /* 0x000fe20003f05270 */
[----:B------:R-:W-:Y:S05]  /*6f00*/  WARPSYNC.ALL ;  /* 0x0000000000007948 */ /* 0x000fea0003800000 */
[----:B------:R-:W-:Y:S01]  /*6f10*/  R2UR UR4, R80 ;  /* 0x00000000500472ca */ /* 0x000fe200000e0000 */
[----:B------:R-:W-:Y:S01]  /*6f20*/  BSSY.RECONVERGENT B0, `(.L_x_103) ;  /* 0x000011d000007945 */ /* 0x000fe20003800200 */
[----:B------:R-:W-:Y:S02]  /*6f30*/  F2FP.F16.E5M2.UNPACK_B R11, R149 ;  /* 0x00000095ff0b723e */ /* 0x000fe400020004ff */
[----:B------:R-:W-:Y:S02]  /*6f40*/  F2FP.F16.E5M2.UNPACK_B R10, R150 ;  /* 0x00000096ff0a723e */ /* 0x000fe400020004ff */
[----:B------:R-:W-:Y:S01]  /*6f50*/  F2FP.F16.E5M2.UNPACK_B R9, R151 ;  /* 0x00000097ff09723e */ /* 0x000fe200020004ff */
[--C-:B------:R-:W-:Y:S01]  /*6f60*/  HADD2.F32 R83, -RZ, R11.reuse.H0_H0 ;  /* 0x2000000bff537230 */ /* 0x100fe20000004100 */
[----:B------:R-:W-:Y:S01]  /*6f70*/  F2FP.F16.E5M2.UNPACK_B R8, R152 ;  /* 0x00000098ff08723e */ /* 0x000fe200020004ff */
[----:B------:R-:W-:Y:S01]  /*6f80*/  HADD2.F32 R84, -RZ, R11.H1_H1 ;  /* 0x3000000bff547230 */ /* 0x000fe20000004100 */
[----:B------:R-:W-:Y:S01]  /*6f90*/  F2FP.F16.E5M2.UNPACK_B R7, R153 ;  /* 0x00000099ff07723e */ /* 0x000fe200020004ff */
[--C-:B------:R-:W-:Y:S01]  /*6fa0*/  HADD2.F32 R87, -RZ, R10.reuse.H0_H0 ;  /* 0x2000000aff577230 */ /* 0x100fe20000004100 */
[----:B------:R-:W-:Y:S01]  /*6fb0*/  F2FP.F16.E5M2.UNPACK_B R6, R154 ;  /* 0x0000009aff06723e */ /* 0x000fe200020004ff */
[----:B------:R-:W-:Y:S01]  /*6fc0*/  HADD2.F32 R88, -RZ, R10.H1_H1 ;  /* 0x3000000aff587230 */ /* 0x000fe20000004100 */
[----:B------:R-:W-:Y:S01]  /*6fd0*/  F2FP.F16.E5M2.UNPACK_B R5, R155 ;  /* 0x0000009bff05723e */ /* 0x000fe200020004ff */
[--C-:B------:R-:W-:Y:S01]  /*6fe0*/  HADD2.F32 R91, -RZ, R9.reuse.H0_H0 ;  /* 0x20000009ff5b7230 */ /* 0x100fe20000004100 */
[----:B-1----:R-:W-:Y:S01]  /*6ff0*/  F2FP.F16.E5M2.UNPACK_B R4, R156 ;  /* 0x0000009cff04723e */ /* 0x002fe200020004ff */
[----:B------:R-:W-:Y:S01]  /*7000*/  HADD2.F32 R92, -RZ, R9.H1_H1 ;  /* 0x30000009ff5c7230 */ /* 0x000fe20000004100 */
[-C--:B------:R-:W-:Y:S01]  /*7010*/  F2FP.F16.E5M2.UNPACK_B R2, R148.reuse ;  /* 0x00000094ff02723e */ /* 0x080fe200020004ff */
[--C-:B------:R-:W-:Y:S01]  /*7020*/  HADD2.F32 R95, -RZ, R8.reuse.H0_H0 ;  /* 0x20000008ff5f7230 */ /* 0x100fe20000004100 */
[----:B------:R-:W-:Y:S01]  /*7030*/  F2FP.F16.E5M2.UNPACK_B R148, R148.H1 ;  /* 0x00000094ff94723e */ /* 0x000fe200030004ff */
[----:B------:R-:W-:Y:S01]  /*7040*/  HADD2.F32 R97, -RZ, R8.H1_H1 ;  /* 0x30000008ff617230 */ /* 0x000fe20000004100 */
[----:B------:R-:W-:Y:S01]  /*7050*/  F2FP.F16.E5M2.UNPACK_B R149, R149.H1 ;  /* 0x00000095ff95723e */ /* 0x000fe200030004ff */
[--C-:B------:R-:W-:Y:S01]  /*7060*/  HADD2.F32 R98, -RZ, R7.reuse.H0_H0 ;  /* 0x20000007ff627230 */ /* 0x100fe20000004100 */
[----:B------:R-:W-:Y:S01]  /*7070*/  F2FP.F16.E5M2.UNPACK_B R150, R150.H1 ;  /* 0x00000096ff96723e */ /* 0x000fe200030004ff */
[----:B------:R-:W-:Y:S01]  /*7080*/  HADD2.F32 R101, -RZ, R7.H1_H1 ;  /* 0x30000007ff657230 */ /* 0x000fe20000004100 */
[----:B------:R-:W-:Y:S01]  /*7090*/  F2FP.F16.E5M2.UNPACK_B R151, R151.H1 ;  /* 0x00000097ff97723e */ /* 0x000fe200030004ff */
[--C-:B------:R-:W-:Y:S01]  /*70a0*/  HADD2.F32 R102, -RZ, R6.reuse.H0_H0 ;  /* 0x20000006ff667230 */ /* 0x100fe20000004100 */
[----:B------:R-:W-:Y:S01]  /*70b0*/  F2FP.F16.E5M2.UNPACK_B R138, R163 ;  /* 0x000000a3ff8a723e */ /* 0x000fe200020004ff */
[----:B------:R-:W-:Y:S01]  /*70c0*/  HADD2.F32 R105, -RZ, R6.H1_H1 ;  /* 0x30000006ff697230 */ /* 0x000fe20000004100 */
[----:B------:R-:W-:Y:S01]  /*70d0*/  R2UR UR5, R207 ;  /* 0x00000000cf0572ca */ /* 0x000fe200000e0000 */
        /* <DEDUP_REMOVED lines=8> */
[----:B------:R-:W1:Y:S01]  /*7160*/  LDTM.x64 R4, tmem[UR4+0x40] ;  /* 0x00004004000479ee */ /* 0x000e620008340000 */
[--C-:B------:R-:W-:Y:S01]  /*7170*/  HADD2.F32 R0, -RZ, R2.reuse.H0_H0 ;  /* 0x20000002ff007230 */ /* 0x100fe20000004100 */
[----:B------:R-:W-:Y:S01]  /*7180*/  NOP ;  /* 0x0000000000007918 */ /* 0x000fe20000000000 */
[----:B------:R-:W-:Y:S01]  /*7190*/  HADD2.F32 R2, -RZ, R2.H1_H1 ;  /* 0x30000002ff027230 */ /* 0x000fe20000004100 */
[----:B------:R-:W-:Y:S01]  /*71a0*/  UIADD3 UR5, UPT, UPT, UR5, 0xb0, URZ ;  /* 0x000000b005057890 */ /* 0x000fe2000fffe0ff */
[--C-:B------:R-:W-:Y:S01]  /*71b0*/  HADD2.F32 R86, -RZ, R149.reuse.H1_H1 ;  /* 0x30000095ff567230 */ /* 0x100fe20000004100 */
[----:B------:R-:W-:Y:S01]  /*71c0*/  F2FP.F16.E5M2.UNPACK_B R132, R161 ;  /* 0x000000a1ff84723e */ /* 0x000fe200020004ff */
[--C-:B------:R-:W-:Y:S01]  /*71d0*/  HADD2.F32 R114, -RZ, R116.reuse.H0_H0 ;  /* 0x20000074ff727230 */ /* 0x100fe20000004100 */
[----:B------:R-:W-:Y:S01]  /*71e0*/  UPRMT UR5, UR37, 0x654, UR5 ;  /* 0x0000065425057896 */ /* 0x000fe20008000005 */
[----:B------:R-:W-:Y:S01]  /*71f0*/  HADD2.F32 R117, -RZ, R116.H1_H1 ;  /* 0x30000074ff757230 */ /* 0x000fe20000004100 */
[----:B------:R-:W-:Y:S01]  /*7200*/  F2FP.F16.E5M2.UNPACK_B R136, R162 ;  /* 0x000000a2ff88723e */ /* 0x000fe200020004ff */
[--C-:B------:R-:W-:Y:S01]  /*7210*/  HADD2.F32 R118, -RZ, R120.reuse.H0_H0 ;  /* 0x20000078ff767230 */ /* 0x100fe20000004100 */
[----:B------:R-:W-:Y:S01]  /*7220*/  F2FP.F16.E5M2.UNPACK_B R152, R152.H1 ;  /* 0x00000098ff98723e */ /* 0x000fe200030004ff */
[----:B------:R-:W-:Y:S01]  /*7230*/  HADD2.F32 R121, -RZ, R120.H1_H1 ;  /* 0x30000078ff797230 */ /* 0x000fe20000004100 */
[----:B------:R-:W-:Y:S01]  /*7240*/  F2FP.F16.E5M2.UNPACK_B R153, R153.H1 ;  /* 0x00000099ff99723e */ /* 0x000fe200030004ff */
[--C-:B------:R-:W-:Y:S01]  /*7250*/  HADD2.F32 R122, -RZ, R124.reuse.H0_H0 ;  /* 0x2000007cff7a7230 */ /* 0x100fe20000004100 */
[----:B------:R-:W-:Y:S01]  /*7260*/  F2FP.F16.E5M2.UNPACK_B R154, R154.H1 ;  /* 0x0000009aff9a723e */ /* 0x000fe200030004ff */
[----:B-1----:R-:W-:Y:S01]  /*7270*/  SYNCS.ARRIVE.TRANS64.RED.A1T0 RZ, [UR5], RZ ;  /* 0x000000ffffff79a7 */ /* 0x002fe20008100405 */
[----:B------:R-:W-:Y:S01]  /*7280*/  HADD2.F32 R125, -RZ, R124.H1_H1 ;  /* 0x3000007cff7d7230 */ /* 0x000fe20000004100 */
[----:B------:R-:W-:Y:S01]  /*7290*/  F2FP.F16.E5M2.UNPACK_B R155, R155.H1 ;  /* 0x0000009bff9b723e */ /* 0x000fe200030004ff */
[--C-:B------:R-:W-:Y:S01]  /*72a0*/  HADD2.F32 R126, -RZ, R128.reuse.H0_H0 ;  /* 0x20000080ff7e7230 */ /* 0x100fe20000004100 */
[----:B------:R-:W-:Y:S01]  /*72b0*/  F2FP.F16.E5M2.UNPACK_B R156, R156.H1 ;  /* 0x0000009cff9c723e */ /* 0x000fe200030004ff */
[----:B------:R-:W-:Y:S01]  /*72c0*/  HADD2.F32 R129, -RZ, R128.H1_H1 ;  /* 0x30000080ff817230 */ /* 0x000fe20000004100 */
[----:B------:R-:W-:Y:S01]  /*72d0*/  F2FP.F16.E5M2.UNPACK_B R157, R157.H1 ;  /* 0x0000009dff9d723e */ /* 0x000fe200030004ff */
[C---:B------:R-:W-:Y:S01]  /*72e0*/  FMUL R4, R78.reuse, R4 ;  /* 0x000000044e047220 */ /* 0x040fe20000400000 */
[C---:B------:R-:W-:Y:S01]  /*72f0*/  FMUL R5, R78.reuse, R5 ;  /* 0x000000054e057220 */ /* 0x040fe20000400000 */
[----:B------:R-:W-:Y:S02]  /*7300*/  HADD2.F32 R3, -RZ, R148.H0_H0 ;  /* 0x20000094ff037230 */ /* 0x000fe40000004100 */
        /* <DEDUP_REMOVED lines=9> */
[C---:B------:R-:W-:Y:S01]  /*73a0*/  FMUL R2, R78.reuse, R21 ;  /* 0x000000154e027220 */ /* 0x040fe20000400000 */
[C---:B------:R-:W-:Y:S01]  /*73b0*/  FMUL R21, R78.reuse, R28 ;  /* 0x0000001c4e157220 */ /* 0x040fe20000400000 */
[----:B------:R-:W-:Y:S02]  /*73c0*/  HADD2.F32 R130, -RZ, R132.H0_H0 ;  /* 0x20000084ff827230 */ /* 0x000fe40000004100 */
[C---:B------:R-:W-:Y:S01]  /*73d0*/  FMUL R6, R78.reuse, R6 ;  /* 0x000000064e067220 */ /* 0x040fe20000400000 */
[----:B------:R-:W-:Y:S02]  /*73e0*/  HADD2.F32 R82, -RZ, R148.H1_H1 ;  /* 0x30000094ff527230 */ /* 0x000fe40000004100 */
[C---:B------:R-:W-:Y:S01]  /*73f0*/  FMUL R7, R78.reuse, R7 ;  /* 0x000000074e077220 */ /* 0x040fe20000400000 */
[----:B------:R-:W-:Y:S02]  /*7400*/  HADD2.F32 R85, -RZ, R149.H0_H0 ;  /* 0x20000095ff557230 */ /* 0x000fe40000004100 */
[C---:B------:R-:W-:Y:S01]  /*7410*/  FFMA R6, R81.reuse, R3, R6 ;  /* 0x0000000351067223 */ /* 0x040fe20000000006 */
[----:B------:R-:W-:Y:S02]  /*7420*/  HADD2.F32 R133, -RZ, R132.H1_H1 ;  /* 0x30000084ff857230 */ /* 0x000fe40000004100 */
[C---:B------:R-:W-:Y:S01]  /*7430*/  FFMA R7, R81.reuse, R82, R7 ;  /* 0x0000005251077223 */ /* 0x040fe20000000007 */
[C---:B------:R-:W-:Y:S01]  /*7440*/  FFMA R8, R81.reuse, R83, R8 ;  /* 0x0000005351087223 */ /* 0x040fe20000000008 */
[C---:B------:R-:W-:Y:S01]  /*7450*/  FFMA R9, R81.reuse, R84, R9 ;  /* 0x0000005451097223 */ /* 0x040fe20000000009 */
[--C-:B------:R-:W-:Y:S02]  /*7460*/  HADD2.F32 R82, -RZ, R138.reuse.H0_H0 ;  /* 0x2000008aff527230 */ /* 0x100fe40000004100 */
[C---:B------:R-:W-:Y:S01]  /*7470*/  FMUL R10, R78.reuse, R10 ;  /* 0x0000000a4e0a7220 */ /* 0x040fe20000400000 */
[----:B------:R-:W-:Y:S02]  /*7480*/  HADD2.F32 R83, -RZ, R138.H1_H1 ;  /* 0x3000008aff537230 */ /* 0x000fe40000004100 */
[C---:B------:R-:W-:Y:S01]  /*7490*/  FMUL R11, R78.reuse, R11 ;  /* 0x0000000b4e0b7220 */ /* 0x040fe20000400000 */
[----:B------:R-:W-:Y:S02]  /*74a0*/  HADD2.F32 R89, -RZ, R150.H0_H0 ;  /* 0x20000096ff597230 */ /* 0x000fe40000004100 */
[C---:B------:R-:W-:Y:S01]  /*74b0*/  FFMA R10, R81.reuse, R85, R10 ;  /* 0x00000055510a7223 */ /* 0x040fe2000000000a */
[--C-:B------:R-:W-:Y:S02]  /*74c0*/  HADD2.F32 R134, -RZ, R136.reuse.H0_H0 ;  /* 0x20000088ff867230 */ /* 0x100fe40000004100 */
[C---:B------:R-:W-:Y:S01]  /*74d0*/  FFMA R11, R81.reuse, R86, R11 ;  /* 0x00000056510b7223 */ /* 0x040fe2000000000b */
[C---:B------:R-:W-:Y:S01]  /*74e0*/  FFMA R12, R81.reuse, R87, R12 ;  /* 0x00000057510c7223 */ /* 0x040fe2000000000c */
[----:B------:R-:W-:Y:S01]  /*74f0*/  FFMA R13, R81, R88, R13 ;  /* 0x00000058510d7223 */ /* 0x000fe2000000000d */
[----:B------:R-:W-:Y:S01]  /*7500*/  F2FP.SATFINITE.E5M2.F32.PACK_AB_MERGE_C R86, R7, R6, RZ ;  /* 0x000000060756723e */ /* 0x000fe200048060ff */
[C---:B------:R-:W-:Y:S01]  /*7510*/  FMUL R7, R78.reuse, R24 ;  /* 0x000000184e077220 */ /* 0x040fe20000400000 */
[----:B------:R-:W-:Y:S01]  /*7520*/  F2FP.SATFINITE.E5M2.F32.PACK_AB_MERGE_C R138, R11, R10, RZ ;  /* 0x0000000a0b8a723e */ /* 0x000fe200048060ff */
[C---:B------:R-:W-:Y:S01]  /*7530*/  FMUL R10, R78.reuse, R25 ;  /* 0x000000194e0a7220 */ /* 0x040fe20000400000 */
[C---:B------:R-:W-:Y:S01]  /*7540*/  FMUL R25, R78.reuse, R32 ;  /* 0x000000204e197220 */ /* 0x040fe20000400000 */
[----:B------:R-:W-:Y:S02]  /*7550*/  HADD2.F32 R137, -RZ, R136.H1_H1 ;  /* 0x30000088ff897230 */ /* 0x000fe40000004100 */
[C---:B------:R-:W-:Y:S01]  /*7560*/  FMUL R14, R78.reuse, R14 ;  /* 0x0000000e4e0e7220 */ /* 0x040fe20000400000 */
[----:B------:R-:W-:Y:S02]  /*7570*/  HADD2.F32 R90, -RZ, R150.H1_H1 ;  /* 0x30000096ff5a7230 */ /* 0x000fe40000004100 */
[C---:B------:R-:W-:Y:S01]  /*7580*/  FMUL R15, R78.reuse, R15 ;  /* 0x0000000f4e0f7220 */ /* 0x040fe20000400000 */
[--C-:B------:R-:W-:Y:S02]  /*7590*/  HADD2.F32 R93, -RZ, R151.reuse.H0_H0 ;  /* 0x20000097ff5d7230 */ /* 0x100fe40000004100 */
[C---:B------:R-:W-:Y:S01]  /*75a0*/  FFMA R14, R81.reuse, R89, R14 ;  /* 0x00000059510e7223 */ /* 0x040fe2000000000e */
[----:B------:R-:W-:Y:S02]  /*75b0*/  HADD2.F32 R94, -RZ, R151.H1_H1 ;  /* 0x30000097ff5e7230 */ /* 0x000fe40000004100 */
[C---:B------:R-:W-:Y:S01]  /*75c0*/  FFMA R15, R81.reuse, R90, R15 ;  /* 0x0000005a510f7223 */ /* 0x040fe2000000000f */
[C---:B------:R-:W-:Y:S01]  /*75d0*/  FFMA R16, R81.reuse, R91, R16 ;  /* 0x0000005b51107223 */ /* 0x040fe20000000010 */
[----:B------:R-:W-:Y:S01]  /*75e0*/  FFMA R17, R81, R92, R17 ;  /* 0x0000005c51117223 */ /* 0x000fe20000000011 */
[C---:B------:R-:W-:Y:S01]  /*75f0*/  FMUL R18, R78.reuse, R18 ;  /* 0x000000124e127220 */ /* 0x040fe20000400000 */
[C---:B------:R-:W-:Y:S01]  /*7600*/  FMUL R19, R78.reuse, R19 ;  /* 0x000000134e137220 */ /* 0x040fe20000400000 */
[--C-:B------:R-:W-:Y:S01]  /*7610*/  HADD2.F32 R96, -RZ, R152.reuse.H0_H0 ;  /* 0x20000098ff607230 */ /* 0x100fe20000004100 */
[----:B------:R-:W-:Y:S01]  /*7620*/  F2FP.SATFINITE.E5M2.F32.PACK_AB_MERGE_C R14, R15, R14, RZ ;  /* 0x0000000e0f0e723e */ /* 0x000fe200048060ff */
[C---:B------:R-:W-:Y:S01]  /*7630*/  FFMA R18, R81.reuse, R93, R18 ;  /* 0x0000005d51127223 */ /* 0x040fe20000000012 */
[C---:B------:R-:W-:Y:S01]  /*7640*/  FFMA R19, R81.reuse, R94, R19 ;  /* 0x0000005e51137223 */ /* 0x040fe20000000013 */
[C---:B------:R-:W-:Y:S01]  /*7650*/  FFMA R0, R81.reuse, R95, R0 ;  /* 0x0000005f51007223 */ /* 0x040fe20000000000 */
[----:B------:R-:W-:Y:S01]  /*7660*/  FFMA R2, R81, R97, R2 ;  /* 0x0000006151027223 */ /* 0x000fe20000000002 */
[----:B------:R-:W-:Y:S02]  /*7670*/  HADD2.F32 R99, -RZ, R152.H1_H1 ;  /* 0x30000098ff637230 */ /* 0x000fe40000004100 */
[C---:B------:R-:W-:Y:S01]  /*7680*/  FMUL R3, R78.reuse, R22 ;  /* 0x000000164e037220 */ /* 0x040fe20000400000 */
[----:B------:R-:W-:Y:S01]  /*7690*/  F2FP.SATFINITE.E5M2.F32.PACK_AB_MERGE_C R18, R19, R18, RZ ;  /* 0x000000121312723e */ /* 0x000fe200048060ff */
[C---:B------:R-:W-:Y:S01]  /*76a0*/  FMUL R22, R78.reuse, R29 ;  /* 0x0000001d4e167220 */ /* 0x040fe20000400000 */
[C---:B------:R-:W-:Y:S01]  /*76b0*/  FMUL R29, R78.reuse, R36 ;  /* 0x000000244e1d7220 */ /* 0x040fe20000400000 */
[C---:B------:R-:W-:Y:S01]  /*76c0*/  FFMA R3, R81.reuse, R96, R3 ;  /* 0x0000006051037223 */ /* 0x040fe20000000003 */
[C---:B------:R-:W-:Y:S01]  /*76d0*/  FMUL R6, R78.reuse, R23 ;  /* 0x000000174e067220 */ /* 0x040fe20000400000 */
[--C-:B------:R-:W-:Y:S02]  /*76e0*/  HADD2.F32 R100, -RZ, R153.reuse.H0_H0 ;  /* 0x20000099ff647230 */ /* 0x100fe40000004100 */
[C---:B------:R-:W-:Y:S01]  /*76f0*/  FMUL R11, R78.reuse, R26 ;  /* 0x0000001a4e0b7220 */ /* 0x040fe20000400000 */
[----:B------:R-:W-:Y:S02]  /*7700*/  HADD2.F32 R103, -RZ, R153.H1_H1 ;  /* 0x30000099ff677230 */ /* 0x000fe40000004100 */
[C---:B------:R-:W-:Y:S01]  /*7710*/  FFMA R6, R81.reuse, R99, R6 ;  /* 0x0000006351067223 */ /* 0x040fe20000000006 */
[C---:B------:R-:W-:Y:S01]  /*7720*/  FFMA R7, R81.reuse, R98, R7 ;  /* 0x0000006251077223 */ /* 0x040fe20000000007 */
[C---:B------:R-:W-:Y:S01]  /*7730*/  FFMA R10, R81.reuse, R101, R10 ;  /* 0x00000065510a7223 */ /* 0x040fe2000000000a */
[C---:B------:R-:W-:Y:S01]  /*7740*/  FFMA R11, R81.reuse, R100, R11 ;  /* 0x00000064510b7223 */ /* 0x040fe2000000000b */
[----:B------:R-:W-:Y:S01]  /*7750*/  FMUL R26, R78, R33 ;  /* 0x000000214e1a7220 */ /* 0x000fe20000400000 */
[----:B------:R-:W-:Y:S01]  /*7760*/  F2FP.SATFINITE.E5M2.F32.PACK_AB_MERGE_C R3, R6, R3, RZ ;  /* 0x000000030603723e */ /* 0x000fe200048060ff */
[C---:B------:R-:W-:Y:S01]  /*7770*/  FMUL R33, R78.reuse, R40 ;  /* 0x000000284e217220 */ /* 0x040fe20000400000 */
        /* <DEDUP_REMOVED lines=8> */
[C---:B------:R-:W-:Y:S01]  /*7800*/  FMUL R30, R78.reuse, R37 ;  /* 0x000000254e1e7220 */ /* 0x040fe20000400000 */
[C---:B------:R-:W-:Y:S01]  /*7810*/  FMUL R37, R78.reuse, R44 ;  /* 0x0000002c4e257220 */ /* 0x040fe20000400000 */
[C---:B------:R-:W-:Y:S01]  /*7820*/  FMUL R24, R78.reuse, R31 ;  /* 0x0000001f4e187220 */ /* 0x040fe20000400000 */
[----:B------:R-:W-:Y:S01]  /*7830*/  F2FP.F16.E5M2.UNPACK_B R158, R158.H1 ;  /* 0x0000009eff9e723e */ /* 0x000fe200030004ff */
[--C-:B------:R-:W-:Y:S02]  /*7840*/  HADD2.F32 R108, -RZ, R155.reuse.H0_H0 ;  /* 0x2000009bff6c7230 */ /* 0x100fe40000004100 */
[----:B------:R-:W-:Y:S01]  /*7850*/  FMUL R27, R78, R34 ;  /* 0x000000224e1b7220 */ /* 0x000fe20000400000 */
[----:B------:R-:W-:Y:S02]  /*7860*/  HADD2.F32 R111, -RZ, R155.H1_H1 ;  /* 0x3000009bff6f7230 */ /* 0x000fe40000004100 */
[C---:B------:R-:W-:Y:S01]  /*7870*/  FFMA R24, R81.reuse, R107, R24 ;  /* 0x0000006b51187223 */ /* 0x040fe20000000018 */
[----:B------:R-:W-:Y:S01]  /*7880*/  F2FP.F16.E5M2.UNPACK_B R159, R159.H1 ;  /* 0x0000009fff9f723e */ /* 0x000fe200030004ff */
[C---:B------:R-:W-:Y:S01]  /*7890*/  FFMA R25, R81.reuse, R106, R25 ;  /* 0x0000006a51197223 */ /* 0x040fe20000000019 */
[C---:B------:R-:W-:Y:S01]  /*78a0*/  FFMA R26, R81.reuse, R109, R26 ;  /* 0x0000006d511a7223 */ /* 0x040fe2000000001a */
[----:B------:R-:W-:Y:S01]  /*78b0*/  F2FP.F16.E5M2.UNPACK_B R160, R160.H1 ;  /* 0x000000a0ffa0723e */ /* 0x000fe200030004ff */
[C---:B------:R-:W-:Y:S01]  /*78c0*/  FFMA R27, R81.reuse, R108, R27 ;  /* 0x0000006c511b7223 */ /* 0x040fe2000000001b */
[----:B------:R-:W-:Y:S01]  /*78d0*/  F2FP.SATFINITE.E5M2.F32.PACK_AB_MERGE_C R6, R24, R23, RZ ;  /* 0x000000171806723e */ /* 0x000fe200048060ff */
[C---:B------:R-:W-:Y:S01]  /*78e0*/  FMUL R34, R78.reuse, R41 ;  /* 0x000000294e227220 */ /* 0x040fe20000400000 */
[C---:B------:R-:W-:Y:S01]  /*78f0*/  FMUL R41, R78.reuse, R48 ;  /* 0x000000304e297220 */ /* 0x040fe20000400000 */
[----:B------:R-:W-:Y:S01]  /*7900*/  FMUL R28, R78, R35 ;  /* 0x000000234e1c7220 */ /* 0x000fe20000400000 */
[----:B------:R-:W-:Y:S01]  /*7910*/  F2FP.F16.E5M2.UNPACK_B R161, R161.H1 ;  /* 0x000000a1ffa1723e */ /* 0x000fe200030004ff */
[--C-:B------:R-:W-:Y:S01]  /*7920*/  HADD2.F32 R112, -RZ, R156.reuse.H0_H0 ;  /* 0x2000009cff707230 */ /* 0x100fe20000004100 */
[----:B------:R-:W-:Y:S01]  /*7930*/  F2FP.SATFINITE.E5M2.F32.PACK_AB_MERGE_C R6, R22, R21, R6 ;  /* 0x000000151606723e */ /* 0x000fe20004806006 */
[C---:B------:R-:W-:Y:S01]  /*7940*/  FFMA R28, R81.reuse, R111, R28 ;  /* 0x0000006f511c7223 */ /* 0x040fe2000000001c */
[C---:B------:R-:W-:Y:S01]  /*7950*/  FFMA R29, R81.reuse, R110, R29 ;  /* 0x0000006e511d7223 */ /* 0x040fe2000000001d */
[C---:B------:R-:W-:Y:S01]  /*7960*/  FFMA R30, R81.reuse, R113, R30 ;  /* 0x00000071511e7223 */ /* 0x040fe2000000001e */
[----:B------:R-:W-:Y:S02]  /*7970*/  HADD2.F32 R115, -RZ, R156.H1_H1 ;  /* 0x3000009cff737230 */ /* 0x000fe40000004100 */
[C---:B------:R-:W-:Y:S01]  /*7980*/  FMUL R31, R78.reuse, R38 ;  /* 0x000000264e1f7220 */ /* 0x040fe20000400000 */
[----:B------:R-:W-:Y:S01]  /*7990*/  F2FP.F16.E5M2.UNPACK_B R162, R162.H1 ;  /* 0x000000a2ffa2723e */ /* 0x000fe200030004ff */
[C---:B------:R-:W-:Y:S01]  /*79a0*/  FMUL R38, R78.reuse, R45 ;  /* 0x0000002d4e267220 */ /* 0x040fe20000400000 */
[C---:B------:R-:W-:Y:S01]  /*79b0*/  FMUL R45, R78.reuse, R52 ;  /* 0x000000344e2d7220 */ /* 0x040fe20000400000 */
[----:B------:R-:W-:Y:S01]  /*79c0*/  F2FP.F16.E5M2.UNPACK_B R163, R163.H1 ;  /* 0x000000a3ffa3723e */ /* 0x000fe200030004ff */
[----:B------:R-:W-:Y:S01]  /*79d0*/  FFMA R31, R81, R112, R31 ;  /* 0x00000070511f7223 */ /* 0x000fe2000000001f */
[----:B------:R-:W-:Y:S01]  /*79e0*/  FMUL R52, R78, R59 ;  /* 0x0000003b4e347220 */ /* 0x000fe20000400000 */
[----:B------:R-:W-:Y:S01]  /*79f0*/  IADD3 R76, PT, PT, R76, 0x1, RZ ;  /* 0x000000014c4c7810 */ /* 0x000fe20007ffe0ff */
[C---:B------:R-:W-:Y:S01]  /*7a00*/  FMUL R59, R78.reuse, R66 ;  /* 0x000000424e3b7220 */ /* 0x040fe20000400000 */
[----:B------:R-:W-:Y:S01]  /*7a10*/  F2FP.SATFINITE.E5M2.F32.PACK_AB_MERGE_C R66, R13, R12, R14 ;  /* 0x0000000c0d42723e */ /* 0x000fe2000480600e */
[C---:B------:R-:W-:Y:S01]  /*7a20*/  FMUL R32, R78.reuse, R39 ;  /* 0x000000274e207220 */ /* 0x040fe20000400000 */
[--C-:B------:R-:W-:Y:S02]  /*7a30*/  HADD2.F32 R116, -RZ, R157.reuse.H0_H0 ;  /* 0x2000009dff747230 */ /* 0x100fe40000004100 */
[C---:B------:R-:W-:Y:S01]  /*7a40*/  FMUL R35, R78.reuse, R42 ;  /* 0x0000002a4e237220 */ /* 0x040fe20000400000 */
[----:B------:R-:W-:Y:S02]  /*7a50*/  HADD2.F32 R119, -RZ, R157.H1_H1 ;  /* 0x3000009dff777230 */ /* 0x000fe40000004100 */
[C---:B------:R-:W-:Y:S01]  /*7a60*/  FFMA R32, R81.reuse, R115, R32 ;  /* 0x0000007351207223 */ /* 0x040fe20000000020 */
[----:B------:R-:W-:Y:S01]  /*7a70*/  FMUL R36, R78, R43 ;  /* 0x0000002b4e247220 */ /* 0x000fe20000400000 */
[C---:B------:R-:W-:Y:S01]  /*7a80*/  FFMA R33, R81.reuse, R114, R33 ;  /* 0x0000007251217223 */ /* 0x040fe20000000021 */
[C---:B------:R-:W-:Y:S01]  /*7a90*/  FFMA R34, R81.reuse, R117, R34 ;  /* 0x0000007551227223 */ /* 0x040fe20000000022 */
[--C-:B------:R-:W-:Y:S01]  /*7aa0*/  HADD2.F32 R120, -RZ, R158.reuse.H0_H0 ;  /* 0x2000009eff787230 */ /* 0x100fe20000004100 */
[----:B------:R-:W-:Y:S01]  /*7ab0*/  F2FP.SATFINITE.E5M2.F32.PACK_AB_MERGE_C R32, R32, R31, RZ ;  /* 0x0000001f2020723e */ /* 0x000fe200048060ff */
[C---:B------:R-:W-:Y:S01]  /*7ac0*/  FFMA R35, R81.reuse, R116, R35 ;  /* 0x0000007451237223 */ /* 0x040fe20000000023 */
[----:B------:R-:W-:Y:S02]  /*7ad0*/  HADD2.F32 R123, -RZ, R158.H1_H1 ;  /* 0x3000009eff7b7230 */ /* 0x000fe40000004100 */
[----:B------:R-:W-:Y:S01]  /*7ae0*/  FMUL R39, R78, R46 ;  /* 0x0000002e4e277220 */ /* 0x000fe20000400000 */
[----:B------:R-:W-:Y:S01]  /*7af0*/  F2FP.SATFINITE.E5M2.F32.PACK_AB_MERGE_C R32, R30, R29, R32 ;  /* 0x0000001d1e20723e */ /* 0x000fe20004806020 */
[C---:B------:R-:W-:Y:S01]  /*7b00*/  FFMA R36, R81.reuse, R119, R36 ;  /* 0x0000007751247223 */ /* 0x040fe20000000024 */
[C---:B------:R-:W-:Y:S01]  /*7b10*/  FMUL R40, R78.reuse, R47 ;  /* 0x0000002f4e287220 */ /* 0x040fe20000400000 */
[C---:B------:R-:W-:Y:S01]  /*7b20*/  FFMA R37, R81.reuse, R118, R37 ;  /* 0x0000007651257223 */ /* 0x040fe20000000025 */
[C---:B------:R-:W-:Y:S01]  /*7b30*/  FFMA R38, R81.reuse, R121, R38 ;  /* 0x0000007951267223 */ /* 0x040fe20000000026 */
[C---:B------:R-:W-:Y:S01]  /*7b40*/  FMUL R42, R78.reuse, R49 ;  /* 0x000000314e2a7220 */ /* 0x040fe20000400000 */
[--C-:B------:R-:W-:Y:S02]  /*7b50*/  HADD2.F32 R124, -RZ, R159.reuse.H0_H0 ;  /* 0x2000009fff7c7230 */ /* 0x100fe40000004100 */
[C---:B------:R-:W-:Y:S01]  /*7b60*/  FFMA R39, R81.reuse, R120, R39 ;  /* 0x0000007851277223 */ /* 0x040fe20000000027 */
[----:B------:R-:W-:Y:S02]  /*7b70*/  HADD2.F32 R127, -RZ, R159.H1_H1 ;  /* 0x3000009fff7f7230 */ /* 0x000fe40000004100 */
[C---:B------:R-:W-:Y:S01]  /*7b80*/  FMUL R43, R78.reuse, R50 ;  /* 0x000000324e2b7220 */ /* 0x040fe20000400000 */
[C---:B------:R-:W-:Y:S01]  /*7b90*/  FFMA R40, R81.reuse, R123, R40 ;  /* 0x0000007b51287223 */ /* 0x040fe20000000028 */
[C---:B------:R-:W-:Y:S01]  /*7ba0*/  FMUL R44, R78.reuse, R51 ;  /* 0x000000334e2c7220 */ /* 0x040fe20000400000 */
[C---:B------:R-:W-:Y:S01]  /*7bb0*/  FFMA R41, R81.reuse, R122, R41 ;  /* 0x0000007a51297223 */ /* 0x040fe20000000029 */
[C---:B------:R-:W-:Y:S01]  /*7bc0*/  FMUL R50, R78.reuse, R57 ;  /* 0x000000394e327220 */ /* 0x040fe20000400000 */
[C---:B------:R-:W-:Y:S01]  /*7bd0*/  FMUL R57, R78.reuse, R64 ;  /* 0x000000404e397220 */ /* 0x040fe20000400000 */
[----:B------:R-:W-:Y:S01]  /*7be0*/  FFMA R42, R81, R125, R42 ;  /* 0x0000007d512a7223 */ /* 0x000fe2000000002a */
[C---:B------:R-:W-:Y:S01]  /*7bf0*/  FMUL R46, R78.reuse, R53 ;  /* 0x000000354e2e7220 */ /* 0x040fe20000400000 */
[--C-:B------:R-:W-:Y:S01]  /*7c00*/  HADD2.F32 R128, -RZ, R160.reuse.H0_H0 ;  /* 0x200000a0ff807230 */ /* 0x100fe20000004100 */
[----:B------:R-:W-:Y:S01]  /*7c10*/  F2FP.SATFINITE.E5M2.F32.PACK_AB_MERGE_C R64, R5, R4, R86 ;  /* 0x000000040540723e */ /* 0x000fe20004806056 */
[C---:B------:R-:W-:Y:S01]  /*7c20*/  FMUL R51, R78.reuse, R58 ;  /* 0x0000003a4e337220 */ /* 0x040fe20000400000 */
[C---:B------:R-:W-:Y:S01]  /*7c30*/  FMUL R53, R78.reuse, R60 ;  /* 0x0000003c4e357220 */ /* 0x040fe20000400000 */
[C---:B------:R-:W-:Y:S01]  /*7c40*/  FFMA R43, R81.reuse, R124, R43 ;  /* 0x0000007c512b7223 */ /* 0x040fe2000000002b */
[----:B------:R-:W-:Y:S02]  /*7c50*/  HADD2.F32 R131, -RZ, R160.H1_H1 ;  /* 0x300000a0ff837230 */ /* 0x000fe40000004100 */
[C---:B------:R-:W-:Y:S01]  /*7c60*/  FMUL R47, R78.reuse, R54 ;  /* 0x000000364e2f7220 */ /* 0x040fe20000400000 */
[C---:B------:R-:W-:Y:S01]  /*7c70*/  FMUL R58, R78.reuse, R65 ;  /* 0x000000414e3a7220 */ /* 0x040fe20000400000 */
[----:B------:R-:W-:Y:S01]  /*7c80*/  FMUL R60, R78, R67 ;  /* 0x000000434e3c7220 */ /* 0x000fe20000400000 */
[----:B------:R-:W-:Y:S01]  /*7c90*/  F2FP.SATFINITE.E5M2.F32.PACK_AB_MERGE_C R5, R20, R11, RZ ;  /* 0x0000000b1405723e */ /* 0x000fe200048060ff */
[----:B------:R-:W-:Y:S01]  /*7ca0*/  FFMA R44, R81, R127, R44 ;  /* 0x0000007f512c7223 */ /* 0x000fe2000000002c */
[C---:B------:R-:W-:Y:S01]  /*7cb0*/  FMUL R48, R78.reuse, R55 ;  /* 0x000000374e307220 */ /* 0x040fe20000400000 */
[----:B------:R-:W-:Y:S01]  /*7cc0*/  F2FP.SATFINITE.E5M2.F32.PACK_AB_MERGE_C R65, R9, R8, R138 ;  /* 0x000000080941723e */ /* 0x000fe2000480608a */
[----:B------:R-:W-:Y:S01]  /*7cd0*/  FFMA R45, R81, R126, R45 ;  /* 0x0000007e512d7223 */ /* 0x000fe2000000002d */
[----:B------:R-:W-:Y:S01]  /*7ce0*/  F2FP.SATFINITE.E5M2.F32.PACK_AB_MERGE_C R67, R17, R16, R18 ;  /* 0x000000101143723e */ /* 0x000fe20004806012 */
[----:B------:R-:W-:Y:S01]  /*7cf0*/  FMUL R49, R78, R56 ;  /* 0x000000384e317220 */ /* 0x000fe20000400000 */
[C---:B------:R-:W-:Y:S01]  /*7d00*/  FFMA R46, R81.reuse, R129, R46 ;  /* 0x00000081512e7223 */ /* 0x040fe2000000002e */
[--C-:B------:R-:W-:Y:S02]  /*7d10*/  HADD2.F32 R132, -RZ, R161.reuse.H0_H0 ;  /* 0x200000a1ff847230 */ /* 0x100fe40000004100 */
[C---:B------:R-:W-:Y:S01]  /*7d20*/  FFMA R47, R81.reuse, R128, R47 ;  /* 0x00000080512f7223 */ /* 0x040fe2000000002f */
[----:B------:R1:W-:Y:S01]  /*7d30*/  STS.128 [R172+UR49+0x6200], R64 ;  /* 0x00620040ac007988 */ /* 0x0003e20008000c31 */
[----:B------:R-:W-:Y:S01]  /*7d40*/  HADD2.F32 R135, -RZ, R161.H1_H1 ;  /* 0x300000a1ff877230 */ /* 0x000fe20000004100 */
[----:B------:R-:W-:Y:S01]  /*7d50*/  F2FP.SATFINITE.E5M2.F32.PACK_AB_MERGE_C R5, R10, R7, R5 ;  /* 0x000000070a05723e */ /* 0x000fe20004806005 */
[C---:B------:R-:W-:Y:S01]  /*7d60*/  FFMA R48, R81.reuse, R131, R48 ;  /* 0x0000008351307223 */ /* 0x040fe20000000030 */
[----:B------:R-:W-:Y:S01]  /*7d70*/  F2FP.SATFINITE.E5M2.F32.PACK_AB_MERGE_C R7, R28, R27, RZ ;  /* 0x0000001b1c07723e */ /* 0x000fe200048060ff */
        /* <DEDUP_REMOVED lines=8> */
[----:B------:R-:W-:Y:S01]  /*7e00*/  FMUL R56, R78, R63 ;  /* 0x0000003f4e387220 */ /* 0x000fe20000400000 */
[----:B------:R-:W-:Y:S01]  /*7e10*/  F2FP.SATFINITE.E5M2.F32.PACK_AB_MERGE_C R4, R2, R0, R3 ;  /* 0x000000000204723e */ /* 0x000fe20004806003 */
[C---:B------:R-:W-:Y:S01]  /*7e20*/  FFMA R53, R81.reuse, R134, R53 ;  /* 0x0000008651357223 */ /* 0x040fe20000000035 */
[----:B------:R-:W-:Y:S01]  /*7e30*/  F2FP.SATFINITE.E5M2.F32.PACK_AB_MERGE_C R7, R26, R25, R7 ;  /* 0x000000191a07723e */ /* 0x000fe20004806007 */
[C---:B------:R-:W-:Y:S01]  /*7e40*/  FFMA R54, R81.reuse, R137, R54 ;  /* 0x0000008951367223 */ /* 0x040fe20000000036 */
[--C-:B------:R-:W-:Y:S02]  /*7e50*/  HADD2.F32 R84, -RZ, R163.reuse.H0_H0 ;  /* 0x200000a3ff547230 */ /* 0x100fe40000004100 */
[C---:B------:R-:W-:Y:S01]  /*7e60*/  FFMA R55, R81.reuse, R136, R55 ;  /* 0x0000008851377223 */ /* 0x040fe20000000037 */
[----:B------:R-:W-:Y:S01]  /*7e70*/  HADD2.F32 R85, -RZ, R163.H1_H1 ;  /* 0x300000a3ff557230 */ /* 0x000fe20000004100 */
[----:B------:R1:W-:Y:S01]  /*7e80*/  STS.128 [R204+0x6010], R4 ;  /* 0x00601004cc007388 */ /* 0x0003e20000000c00 */
[----:B------:R-:W-:Y:S01]  /*7e90*/  F2FP.SATFINITE.E5M2.F32.PACK_AB_MERGE_C R35, R36, R35, RZ ;  /* 0x000000232423723e */ /* 0x000fe200048060ff */
[C---:B------:R-:W-:Y:S01]  /*7ea0*/  FFMA R56, R81.reuse, R139, R56 ;  /* 0x0000008b51387223 */ /* 0x040fe20000000038 */
[----:B------:R-:W-:Y:S01]  /*7eb0*/  F2FP.SATFINITE.E5M2.F32.PACK_AB_MERGE_C R39, R40, R39, RZ ;  /* 0x000000272827723e */ /* 0x000fe200048060ff */
[C---:B------:R-:W-:Y:S01]  /*7ec0*/  FFMA R57, R81.reuse, R82, R57 ;  /* 0x0000005251397223 */ /* 0x040fe20000000039 */
[----:B------:R-:W-:Y:S01]  /*7ed0*/  F2FP.SATFINITE.E5M2.F32.PACK_AB_MERGE_C R43, R44, R43, RZ ;  /* 0x0000002b2c2b723e */ /* 0x000fe200048060ff */
[C---:B------:R-:W-:Y:S01]  /*7ee0*/  FFMA R58, R81.reuse, R83, R58 ;  /* 0x00000053513a7223 */ /* 0x040fe2000000003a */
[C---:B------:R-:W-:Y:S01]  /*7ef0*/  FFMA R59, R81.reuse, R84, R59 ;  /* 0x00000054513b7223 */ /* 0x040fe2000000003b */
[----:B------:R-:W-:Y:S01]  /*7f00*/  F2FP.SATFINITE.E5M2.F32.PACK_AB_MERGE_C R33, R34, R33, R35 ;  /* 0x000000212221723e */ /* 0x000fe20004806023 */
        /* <DEDUP_REMOVED lines=11> */
[----:B------:R-:W-:Y:S05]  /*7fc0*/  F2FP.SATFINITE.E5M2.F32.PACK_AB_MERGE_C R51, R58, R57, R59 ;  /* 0x000000393a33723e */ /* 0x000fea000480603b */
        /* <DEDUP_REMOVED lines=9> */
[----:B------:R-:W-:Y:S02]  /*8060*/  UIADD3 UR8, UP0, UPT, UR52, 0x680, URZ ;  /* 0x0000068034087890 */ /* 0x000fe4000ff1e0ff */
[----:B------:R-:W-:Y:S02]  /*8070*/  UIADD3 UR5, UPT, UPT, UR41, 0x40, URZ ;  /* 0x0000004029057890 */ /* 0x000fe4000fffe0ff */
[----:B------:R-:W-:Y:S02]  /*8080*/  UIADD3 UR4, UPT, UPT, UR49, 0x6200, URZ ;  /* 0x0000620031047890 */ /* 0x000fe4000fffe0ff */
[----:B------:R-:W-:Y:S01]  /*8090*/  UIADD3.X UR9, UPT, UPT, URZ, UR53, URZ, UP0, !UPT ;  /* 0x00000035ff097290 */ /* 0x000fe200087fe4ff */
[----:B------:R-:W-:Y:S01]  /*80a0*/  UMOV UR6, UR42 ;  /* 0x0000002a00067c82 */ /* 0x000fe20008000000 */
[----:B------:R-:W-:Y:S07]  /*80b0*/  UMOV UR7, UR36 ;  /* 0x0000002400077c82 */ /* 0x000fee0008000000 */
[----:B------:R2:W-:Y:S01]  /*80c0*/  UTMASTG.3D [UR4], [UR8] ;  /* 0x00000004080073b5 */ /* 0x0005e20008010000 */
[----:B------:R0:W-:Y:S01]  /*80d0*/  UTMACMDFLUSH ;  /* 0x00000000000079b7 */ /* 0x0001e20000000000 */
[----:B--2---:R-:W-:Y:S04]  /*80e0*/  DEPBAR.LE SB0, 0x1 ;  /* 0x000080400000791a */ /* 0x004fe80000000000 */
.L_x_104:
[----:B------:R-:W-:Y:S05]  /*80f0*/  BSYNC.RECONVERGENT B0 ;  /* 0x0000000000007941 */ /* 0x000fea0003800200 */
.L_x_103:
[----:B------:R-:W-:Y:S01]  /*8100*/  BAR.SYNC.DEFER_BLOCKING 0x1, 0x80 ;  /* 0x0042000000007b1d */ /* 0x000fe20000010000 */
[----:B------:R-:W-:Y:S01]  /*8110*/  ISETP.NE.AND P2, PT, R194, RZ, PT ;  /* 0x000000ffc200720c */ /* 0x000fe20003f45270 */
[----:B------:R-:W-:Y:S01]  /*8120*/  IMAD.IADD R20, R75, 0x1, R147 ;  /* 0x000000014b147824 */ /* 0x000fe200078e0293 */
[----:B------:R-:W-:Y:S01]  /*8130*/  ISETP.NE.AND P0, PT, R195, 0x2, PT ;  /* 0x00000002c300780c */ /* 0x000fe20003f05270 */
[----:B------:R-:W-:Y:S01]  /*8140*/  IMAD.IADD R21, R77, 0x1, R170 ;  /* 0x000000014d157824 */ /* 0x000fe200078e02aa */
[----:B------:R-:W-:Y:S02]  /*8150*/  ISETP.NE.AND P1, PT, R76, 0x4, PT ;  /* 0x000000044c00780c */ /* 0x000fe40003f25270 */
[----:B------:R-:W-:Y:S02]  /*8160*/  SEL R3, RZ, 0x1, P0 ;  /* 0x00000001ff037807 */ /* 0x000fe40000000000 */
[----:B------:R-:W-:Y:S02]  /*8170*/  SEL R0, RZ, 0x1, P1 ;  /* 0x00000001ff007807 */ /* 0x000fe40000800000 */
[----:B------:R-:W-:Y:S02]  /*8180*/  LOP3.LUT R182, R182, R3, RZ, 0x3c, !PT ;  /* 0x00000003b6b67212 */ /* 0x000fe400078e3cff */
[----:B------:R-:W-:Y:S02]  /*8190*/  LOP3.LUT R183, R183, R0, RZ, 0x3c, !PT ;  /* 0x00000000b7b77212 */ /* 0x000fe400078e3cff */
[----:B------:R-:W-:Y:S02]  /*81a0*/  @P2 R2UR UR36, R179 ;  /* 0x00000000b32422ca */ /* 0x000fe400000e0000 */
[----:B------:R-:W-:Y:S02]  /*81b0*/  SEL R195, R195, RZ, P0 ;  /* 0x000000ffc3c37207 */ /* 0x000fe40000000000 */
[----:B------:R-:W-:Y:S01]  /*81c0*/  SEL R76, R76, RZ, P1 ;  /* 0x000000ff4c4c7207 */ /* 0x000fe20000800000 */
[----:B------:R-:W-:Y:S10]  /*81d0*/  @P2 BRA `(.L_x_105) ;  /* 0xffffffc400bc2947 */ /* 0x000ff4000383ffff */
[----:B------:R-:W-:Y:S05]  /*81e0*/  EXIT ;  /* 0x000000000000794d */ /* 0x000fea0003800000 */
.L_x_19:
[----:B--2---:R2:W1:Y:S02]  /*81f0*/  SYNCS.PHASECHK.TRANS64.TRYWAIT P0, [R3+URZ+0xe0], R2 ;  /* 0x0000e002030075a7 */ /* 0x00446400080011ff */
[----:B-1----:R-:W-:Y:S05]  /*8200*/  @!P0 NANOSLEEP.SYNCS 0x989680 ;  /* 0x009896800000895d */ /* 0x002fea0003900000 */
[----:B------:R-:W1:Y:S02]  /*8210*/  @!P0 SYNCS.PHASECHK.TRANS64 P0, [R3+URZ+0xe0], R2 ;  /* 0x0000e002030085a7 */ /* 0x000e6400080010ff */
[----:B-1----:R-:W-:Y:S05]  /*8220*/  @!P0 BRA `(.L_x_19) ;  /* 0xfffffffc00f08947 */ /* 0x002fea000383ffff */
[----:B------:R-:W-:Y:S05]  /*8230*/  BRA `(.L_x_106) ;  /* 0xffffff9000d87947 */ /* 0x000fea000383ffff */
.L_x_22:
[----:B-1----:R-:W-:-:S07]  /*8240*/  MOV R2, UR33 ;  /* 0x0000002100027c02 */ /* 0x002fce0008000f00 */
.L_x_107:
[----:B-1----:R1:W2:Y:S02]  /*8250*/  SYNCS.PHASECHK.TRANS64.TRYWAIT P0, [R2+URZ+0x20], R5 ;  /* 0x00002005020075a7 */ /* 0x0022a400080011ff */
[----:B--2---:R-:W-:Y:S05]  /*8260*/  @!P0 NANOSLEEP.SYNCS 0x989680 ;  /* 0x009896800000895d */ /* 0x004fea0003900000 */
[----:B------:R-:W2:Y:S02]  /*8270*/  @!P0 SYNCS.PHASECHK.TRANS64 P0, [R2+URZ+0x20], R5 ;  /* 0x00002005020085a7 */ /* 0x000ea400080010ff */
[----:B--2---:R-:W-:Y:S05]  /*8280*/  @!P0 BRA `(.L_x_107) ;  /* 0xfffffffc00f08947 */ /* 0x004fea000383ffff */
[----:B------:R-:W-:Y:S05]  /*8290*/  BRA `(.L_x_21) ;  /* 0xffffff9400287947 */ /* 0x000fea000383ffff */
.L_x_28:
[----:B-1----:R-:W-:-:S07]  /*82a0*/  MOV R2, UR17 ;  /* 0x0000001100027c02 */ /* 0x002fce0008000f00 */
.L_x_108:
[----:B-1----:R1:W2:Y:S02]  /*82b0*/  SYNCS.PHASECHK.TRANS64.TRYWAIT P0, [R2+URZ+0x20], R5 ;  /* 0x00002005020075a7 */ /* 0x0022a400080011ff */
[----:B--2---:R-:W-:Y:S05]  /*82c0*/  @!P0 NANOSLEEP.SYNCS 0x989680 ;  /* 0x009896800000895d */ /* 0x004fea0003900000 */
[----:B------:R-:W2:Y:S02]  /*82d0*/  @!P0 SYNCS.PHASECHK.TRANS64 P0, [R2+URZ+0x20], R5 ;  /* 0x00002005020085a7 */ /* 0x000ea400080010ff */
[----:B--2---:R-:W-:Y:S05]  /*82e0*/  @!P0 BRA `(.L_x_108) ;  /* 0xfffffffc00f08947 */ /* 0x004fea000383ffff */
[----:B------:R-:W-:Y:S05]  /*82f0*/  BRA `(.L_x_27) ;  /* 0xffffff9400cc7947 */ /* 0x000fea000383ffff */
.L_x_32:
[----:B-1----:R1:W2:Y:S02]  /*8300*/  SYNCS.PHASECHK.TRANS64.TRYWAIT P0, [R2+URZ+0x70], R3 ;  /* 0x00007003020075a7 */ /* 0x0022a400080011ff */
[----:B--2---:R-:W-:Y:S05]  /*8310*/  @!P0 NANOSLEEP.SYNCS 0x989680 ;  /* 0x009896800000895d */ /* 0x004fea0003900000 */
[----:B------:R-:W2:Y:S02]  /*8320*/  @!P0 SYNCS.PHASECHK.TRANS64 P0, [R2+URZ+0x70], R3 ;  /* 0x00007003020085a7 */ /* 0x000ea400080010ff */
[----:B--2---:R-:W-:Y:S05]  /*8330*/  @!P0 BRA `(.L_x_32) ;  /* 0xfffffffc00f08947 */ /* 0x004fea000383ffff */
[----:B------:R-:W-:Y:S05]  /*8340*/  BRA `(.L_x_109) ;  /* 0xffffff9800587947 */ /* 0x000fea000383ffff */
.L_x_36:
[----:B----4-:R-:W-:-:S07]  /*8350*/  MOV R0, UR5 ;  /* 0x0000000500007c02 */ /* 0x010fce0008000f00 */
.L_x_110:
[----:B-1----:R1:W2:Y:S02]  /*8360*/  SYNCS.PHASECHK.TRANS64.TRYWAIT P0, [R0+URZ], R3 ;  /* 0x00000003000075a7 */ /* 0x0022a400080011ff */
[----:B--2---:R-:W-:Y:S05]  /*8370*/  @!P0 NANOSLEEP.SYNCS 0x989680 ;  /* 0x009896800000895d */ /* 0x004fea0003900000 */
[----:B------:R-:W2:Y:S02]  /*8380*/  @!P0 SYNCS.PHASECHK.TRANS64 P0, [R0+URZ], R3 ;  /* 0x00000003000085a7 */ /* 0x000ea400080010ff */
[----:B--2---:R-:W-:Y:S05]  /*8390*/  @!P0 BRA `(.L_x_110) ;  /* 0xfffffffc00f08947 */ /* 0x004fea000383ffff */
[----:B------:R-:W-:Y:S05]  /*83a0*/  BRA `(.L_x_111) ;  /* 0xffffff9c00c87947 */ /* 0x000fea000383ffff */
.L_x_37:
[----:B----4-:R-:W-:-:S07]  /*83b0*/  MOV R0, UR5 ;  /* 0x0000000500007c02 */ /* 0x010fce0008000f00 */
.L_x_112:
[----:B-1----:R1:W2:Y:S02]  /*83c0*/  SYNCS.PHASECHK.TRANS64.TRYWAIT P0, [R0+URZ], R3 ;  /* 0x00000003000075a7 */ /* 0x0022a400080011ff */
[----:B--2---:R-:W-:Y:S05]  /*83d0*/  @!P0 NANOSLEEP.SYNCS 0x989680 ;  /* 0x009896800000895d */ /* 0x004fea0003900000 */
[----:B------:R-:W2:Y:S02]  /*83e0*/  @!P0 SYNCS.PHASECHK.TRANS64 P0, [R0+URZ], R3 ;  /* 0x00000003000085a7 */ /* 0x000ea400080010ff */
[----:B--2---:R-:W-:Y:S05]  /*83f0*/  @!P0 BRA `(.L_x_112) ;  /* 0xfffffffc00f08947 */ /* 0x004fea000383ffff */
[----:B------:R-:W-:Y:S05]  /*8400*/  BRA `(.L_x_113) ;  /* 0xffffff9c00d47947 */ /* 0x000fea000383ffff */
.L_x_38:
[----:B----4-:R-:W-:-:S07]  /*8410*/  MOV R0, UR5 ;  /* 0x0000000500007c02 */ /* 0x010fce0008000f00 */
.L_x_114:
[----:B-1----:R1:W2:Y:S02]  /*8420*/  SYNCS.PHASECHK.TRANS64.TRYWAIT P0, [R0+URZ], R3 ;  /* 0x00000003000075a7 */ /* 0x0022a400080011ff */
[----:B--2---:R-:W-:Y:S05]  /*8430*/  @!P0 NANOSLEEP.SYNCS 0x989680 ;  /* 0x009896800000895d */ /* 0x004fea0003900000 */
[----:B------:R-:W2:Y:S02]  /*8440*/  @!P0 SYNCS.PHASECHK.TRANS64 P0, [R0+URZ], R3 ;  /* 0x00000003000085a7 */ /* 0x000ea400080010ff */
[----:B--2---:R-:W-:Y:S05]  /*8450*/  @!P0 BRA `(.L_x_114) ;  /* 0xfffffffc00f08947 */ /* 0x004fea000383ffff */
[----:B------:R-:W-:Y:S05]  /*8460*/  BRA `(.L_x_115) ;  /* 0xffffff9c00e07947 */ /* 0x000fea000383ffff */
.L_x_41:
[----:B-1----:R1:W2:Y:S02]  /*8470*/  SYNCS.PHASECHK.TRANS64.TRYWAIT P0, [R0+URZ+0xd0], R5 ;  /* 0x0000d005000075a7 */ /* 0x0022a400080011ff */
[----:B--2---:R-:W-:Y:S05]  /*8480*/  @!P0 NANOSLEEP.SYNCS 0x989680 ;  /* 0x009896800000895d */ /* 0x004fea0003900000 */
[----:B------:R-:W2:Y:S02]  /*8490*/  @!P0 SYNCS.PHASECHK.TRANS64 P0, [R0+URZ+0xd0], R5 ;  /* 0x0000d005000085a7 */ /* 0x000ea400080010ff */
[----:B--2---:R-:W-:Y:S05]  /*84a0*/  @!P0 BRA `(.L_x_41) ;  /* 0xfffffffc00f08947 */ /* 0x004fea000383ffff */
[----:B------:R-:W-:Y:S05]  /*84b0*/  BRA `(.L_x_116) ;  /* 0xffffffa0003c7947 */ /* 0x000fea000383ffff */
.L_x_42:
[----:B------:R-:W-:-:S07]  /*84c0*/  MOV R0, UR5 ;  /* 0x0000000500007c02 */ /* 0x000fce0008000f00 */
.L_x_117:
[----:B-1----:R1:W2:Y:S02]  /*84d0*/  SYNCS.PHASECHK.TRANS64.TRYWAIT P0, [R0+URZ+0x80], R5 ;  /* 0x00008005000075a7 */ /* 0x0022a400080011ff */
[----:B--2---:R-:W-:Y:S05]  /*84e0*/  @!P0 NANOSLEEP.SYNCS 0x989680 ;  /* 0x009896800000895d */ /* 0x004fea0003900000 */
[----:B------:R-:W2:Y:S02]  /*84f0*/  @!P0 SYNCS.PHASECHK.TRANS64 P0, [R0+URZ+0x80], R5 ;  /* 0x00008005000085a7 */ /* 0x000ea400080010ff */
[----:B--2---:R-:W-:Y:S05]  /*8500*/  @!P0 BRA `(.L_x_117) ;  /* 0xfffffffc00f08947 */ /* 0x004fea000383ffff */
[----:B------:R-:W-:Y:S05]  /*8510*/  BRA `(.L_x_118) ;  /* 0xffffffa0004c7947 */ /* 0x000fea000383ffff */
.L_x_43:
[----:B-1----:R1:W2:Y:S02]  /*8520*/  SYNCS.PHASECHK.TRANS64.TRYWAIT P1, [R0+URZ+0x70], R5 ;  /* 0x00007005000075a7 */ /* 0x0022a400080211ff */
[----:B--2---:R-:W-:Y:S05]  /*8530*/  @!P1 NANOSLEEP.SYNCS 0x989680 ;  /* 0x009896800000995d */ /* 0x004fea0003900000 */
[----:B------:R-:W2:Y:S02]  /*8540*/  @!P1 SYNCS.PHASECHK.TRANS64 P1, [R0+URZ+0x70], R5 ;  /* 0x00007005000095a7 */ /* 0x000ea400080210ff */
[----:B--2---:R-:W-:Y:S05]  /*8550*/  @!P1 BRA `(.L_x_43) ;  /* 0xfffffffc00f09947 */ /* 0x004fea000383ffff */
[----:B------:R-:W-:Y:S05]  /*8560*/  BRA `(.L_x_119) ;  /* 0xffffffa0007c7947 */ /* 0x000fea000383ffff */
.L_x_46:
[----:B------:R-:W-:-:S07]  /*8570*/  MOV R0, UR5 ;  /* 0x0000000500007c02 */ /* 0x000fce0008000f00 */
.L_x_120:
[----:B-1----:R1:W2:Y:S02]  /*8580*/  SYNCS.PHASECHK.TRANS64.TRYWAIT P0, [R0+URZ+0x80], R3 ;  /* 0x00008003000075a7 */ /* 0x0022a400080011ff */
[----:B--2---:R-:W-:Y:S05]  /*8590*/  @!P0 NANOSLEEP.SYNCS 0x989680 ;  /* 0x009896800000895d */ /* 0x004fea0003900000 */
[----:B------:R-:W2:Y:S02]  /*85a0*/  @!P0 SYNCS.PHASECHK.TRANS64 P0, [R0+URZ+0x80], R3 ;  /* 0x00008003000085a7 */ /* 0x000ea400080010ff */
[----:B--2---:R-:W-:Y:S05]  /*85b0*/  @!P0 BRA `(.L_x_120) ;  /* 0xfffffffc00f08947 */ /* 0x004fea000383ffff */
[----:B------:R-:W-:Y:S05]  /*85c0*/  BRA `(.L_x_45) ;  /* 0xffffffa000d07947 */ /* 0x000fea000383ffff */
.L_x_53:
[----:B-1----:R1:W2:Y:S02]  /*85d0*/  SYNCS.PHASECHK.TRANS64.TRYWAIT P1, [R0+URZ+0x70], R5 ;  /* 0x00007005000075a7 */ /* 0x0022a400080211ff */
[----:B--2---:R-:W-:Y:S05]  /*85e0*/  @!P1 NANOSLEEP.SYNCS 0x989680 ;  /* 0x009896800000995d */ /* 0x004fea0003900000 */
[----:B------:R-:W2:Y:S02]  /*85f0*/  @!P1 SYNCS.PHASECHK.TRANS64 P1, [R0+URZ+0x70], R5 ;  /* 0x00007005000095a7 */ /* 0x000ea400080210ff */
[----:B--2---:R-:W-:Y:S05]  /*8600*/  @!P1 BRA `(.L_x_53) ;  /* 0xfffffffc00f09947 */ /* 0x004fea000383ffff */
[----:B------:R-:W-:Y:S05]  /*8610*/  BRA `(.L_x_121) ;  /* 0xffffffa800407947 */ /* 0x000fea000383ffff */
.L_x_54:
[----:B------:R-:W-:-:S07]  /*8620*/  MOV R3, UR7 ;  /* 0x0000000700037c02 */ /* 0x000fce0008000f00 */
.L_x_122:
[----:B-1----:R1:W2:Y:S02]  /*8630*/  SYNCS.PHASECHK.TRANS64.TRYWAIT P0, [R3+URZ+0xb0], R0 ;  /* 0x0000b000030075a7 */ /* 0x0022a400080011ff */
[----:B--2---:R-:W-:Y:S05]  /*8640*/  @!P0 NANOSLEEP.SYNCS 0x989680 ;  /* 0x009896800000895d */ /* 0x004fea0003900000 */
[----:B------:R-:W2:Y:S02]  /*8650*/  @!P0 SYNCS.PHASECHK.TRANS64 P0, [R3+URZ+0xb0], R0 ;  /* 0x0000b000030085a7 */ /* 0x000ea400080010ff */
[----:B--2---:R-:W-:Y:S05]  /*8660*/  @!P0 BRA `(.L_x_122) ;  /* 0xfffffffc00f08947 */ /* 0x004fea000383ffff */
[----:B------:R-:W-:Y:S05]  /*8670*/  BRA `(.L_x_123) ;  /* 0xffffffa800787947 */ /* 0x000fea000383ffff */
.L_x_57:
[----:B------:R-:W-:Y:S07]  /*8680*/  MOV R0, UR6 ;  /* 0x0000000600007c02 */ /* 0x000fee0008000f00 */
.L_x_124:
[----:B-1----:R1:W2:Y:S02]  /*8690*/  SYNCS.PHASECHK.TRANS64.TRYWAIT P0, [R0+URZ], R3 ;  /* 0x00000003000075a7 */ /* 0x0022a400080011ff */
[----:B--2---:R-:W-:Y:S05]  /*86a0*/  @!P0 NANOSLEEP.SYNCS 0x989680 ;  /* 0x009896800000895d */ /* 0x004fea0003900000 */
[----:B------:R-:W2:Y:S02]  /*86b0*/  @!P0 SYNCS.PHASECHK.TRANS64 P0, [R0+URZ], R3 ;  /* 0x00000003000085a7 */ /* 0x000ea400080010ff */
[----:B--2---:R-:W-:Y:S05]  /*86c0*/  @!P0 BRA `(.L_x_124) ;  /* 0xfffffffc00f08947 */ /* 0x004fea000383ffff */
[----:B------:R-:W-:Y:S05]  /*86d0*/  BRA `(.L_x_56) ;  /* 0xffffffa800947947 */ /* 0x000fea000383ffff */
.L_x_60:
[----:B------:R-:W-:-:S07]  /*86e0*/  MOV R0, UR6 ;  /* 0x0000000600007c02 */ /* 0x000fce0008000f00 */
.L_x_125:
[----:B--2---:R2:W4:Y:S02]  /*86f0*/  SYNCS.PHASECHK.TRANS64.TRYWAIT P0, [R0+URZ], R3 ;  /* 0x00000003000075a7 */ /* 0x00452400080011ff */
[----:B----4-:R-:W-:Y:S05]  /*8700*/  @!P0 NANOSLEEP.SYNCS 0x989680 ;  /* 0x009896800000895d */ /* 0x010fea0003900000 */
[----:B------:R-:W4:Y:S02]  /*8710*/  @!P0 SYNCS.PHASECHK.TRANS64 P0, [R0+URZ], R3 ;  /* 0x00000003000085a7 */ /* 0x000f2400080010ff */
[----:B----4-:R-:W-:Y:S05]  /*8720*/  @!P0 BRA `(.L_x_125) ;  /* 0xfffffffc00f08947 */ /* 0x010fea000383ffff */
[----:B------:R-:W-:Y:S05]  /*8730*/  BRA `(.L_x_126) ;  /* 0xffffffac00707947 */ /* 0x000fea000383ffff */
.L_x_61:
[----:B------:R-:W-:-:S07]  /*8740*/  MOV R0, UR6 ;  /* 0x0000000600007c02 */ /* 0x000fce0008000f00 */
.L_x_127:
[----:B-1----:R1:W2:Y:S02]  /*8750*/  SYNCS.PHASECHK.TRANS64.TRYWAIT P0, [R0+URZ], R3 ;  /* 0x00000003000075a7 */ /* 0x0022a400080011ff */
[----:B--2---:R-:W-:Y:S05]  /*8760*/  @!P0 NANOSLEEP.SYNCS 0x989680 ;  /* 0x009896800000895d */ /* 0x004fea0003900000 */
[----:B------:R-:W2:Y:S02]  /*8770*/  @!P0 SYNCS.PHASECHK.TRANS64 P0, [R0+URZ], R3 ;  /* 0x00000003000085a7 */ /* 0x000ea400080010ff */
[----:B--2---:R-:W-:Y:S05]  /*8780*/  @!P0 BRA `(.L_x_127) ;  /* 0xfffffffc00f08947 */ /* 0x004fea000383ffff */
[----:B------:R-:W-:Y:S05]  /*8790*/  BRA `(.L_x_128) ;  /* 0xffffffac007c7947 */ /* 0x000fea000383ffff */
.L_x_62:
[----:B------:R-:W-:-:S07]  /*87a0*/  MOV R0, UR6 ;  /* 0x0000000600007c02 */ /* 0x000fce0008000f00 */
.L_x_129:
[----:B-1----:R1:W2:Y:S02]  /*87b0*/  SYNCS.PHASECHK.TRANS64.TRYWAIT P0, [R0+URZ], R3 ;  /* 0x00000003000075a7 */ /* 0x0022a400080011ff */
[----:B--2---:R-:W-:Y:S05]  /*87c0*/  @!P0 NANOSLEEP.SYNCS 0x989680 ;  /* 0x009896800000895d */ /* 0x004fea0003900000 */
[----:B------:R-:W2:Y:S02]  /*87d0*/  @!P0 SYNCS.PHASECHK.TRANS64 P0, [R0+URZ], R3 ;  /* 0x00000003000085a7 */ /* 0x000ea400080010ff */
[----:B--2---:R-:W-:Y:S05]  /*87e0*/  @!P0 BRA `(.L_x_129) ;  /* 0xfffffffc00f08947 */ /* 0x004fea000383ffff */
[----:B------:R-:W-:Y:S05]  /*87f0*/  BRA `(.L_x_130) ;  /* 0xffffffac00887947 */ /* 0x000fea000383ffff */
.L_x_63:
[----:B------:R-:W-:-:S07]  /*8800*/  MOV R0, UR7 ;  /* 0x0000000700007c02 */ /* 0x000fce0008000f00 */
.L_x_131:
[----:B-1----:R1:W2:Y:S02]  /*8810*/  SYNCS.PHASECHK.TRANS64.TRYWAIT P0, [R0+URZ], R3 ;  /* 0x00000003000075a7 */ /* 0x0022a400080011ff */
[----:B--2---:R-:W-:Y:S05]  /*8820*/  @!P0 NANOSLEEP.SYNCS 0x989680 ;  /* 0x009896800000895d */ /* 0x004fea0003900000 */
[----:B------:R-:W2:Y:S02]  /*8830*/  @!P0 SYNCS.PHASECHK.TRANS64 P0, [R0+URZ], R3 ;  /* 0x00000003000085a7 */ /* 0x000ea400080010ff */
[----:B--2---:R-:W-:Y:S05]  /*8840*/  @!P0 BRA `(.L_x_131) ;  /* 0xfffffffc00f08947 */ /* 0x004fea000383ffff */
[----:B------:R-:W-:Y:S05]  /*8850*/  BRA `(.L_x_132) ;  /* 0xffffffac00947947 */ /* 0x000fea000383ffff */
.L_x_68:
[----:B--2---:R2:W3:Y:S02]  /*8860*/  SYNCS.PHASECHK.TRANS64.TRYWAIT P0, [R0+URZ+0x70], R3 ;  /* 0x00007003000075a7 */ /* 0x0044e400080011ff */
[----:B---3--:R-:W-:Y:S05]  /*8870*/  @!P0 NANOSLEEP.SYNCS 0x989680 ;  /* 0x009896800000895d */ /* 0x008fea0003900000 */
[----:B------:R-:W3:Y:S02]  /*8880*/  @!P0 SYNCS.PHASECHK.TRANS64 P0, [R0+URZ+0x70], R3 ;  /* 0x00007003000085a7 */ /* 0x000ee400080010ff */
[----:B---3--:R-:W-:Y:S05]  /*8890*/  @!P0 BRA `(.L_x_68) ;  /* 0xfffffffc00f08947 */ /* 0x008fea000383ffff */
[----:B------:R-:W-:Y:S05]  /*88a0*/  BRA `(.L_x_133) ;  /* 0xffffffb000987947 */ /* 0x000fea000383ffff */
.L_x_71:
[----:B------:R-:W-:Y:S07]  /*88b0*/  MOV R0, UR7 ;  /* 0x0000000700007c02 */ /* 0x000fee0008000f00 */
.L_x_134:
[----:B--2---:R2:W3:Y:S02]  /*88c0*/  SYNCS.PHASECHK.TRANS64.TRYWAIT P0, [R0+URZ+0x68], R3 ;  /* 0x00006803000075a7 */ /* 0x0044e400080011ff */
[----:B---3--:R-:W-:Y:S05]  /*88d0*/  @!P0 NANOSLEEP.SYNCS 0x989680 ;  /* 0x009896800000895d */ /* 0x008fea0003900000 */
[----:B------:R-:W3:Y:S02]  /*88e0*/  @!P0 SYNCS.PHASECHK.TRANS64 P0, [R0+URZ+0x68], R3 ;  /* 0x00006803000085a7 */ /* 0x000ee400080010ff */
[----:B---3--:R-:W-:Y:S05]  /*88f0*/  @!P0 BRA `(.L_x_134) ;  /* 0xfffffffc00f08947 */ /* 0x008fea000383ffff */
[----:B------:R-:W-:Y:S05]  /*8900*/  BRA `(.L_x_70) ;  /* 0xffffffb400787947 */ /* 0x000fea000383ffff */
.L_x_74:
[----:B--2---:R-:W-:Y:S07]  /*8910*/  MOV R3, UR7 ;  /* 0x0000000700037c02 */ /* 0x004fee0008000f00 */
.L_x_135:
[----:B-1----:R1:W2:Y:S02]  /*8920*/  SYNCS.PHASECHK.TRANS64.TRYWAIT P0, [R3+URZ+0x50], R12 ;  /* 0x0000500c030075a7 */ /* 0x0022a400080011ff */
[----:B--2---:R-:W-:Y:S05]  /*8930*/  @!P0 NANOSLEEP.SYNCS 0x989680 ;  /* 0x009896800000895d */ /* 0x004fea0003900000 */
[----:B------:R-:W2:Y:S02]  /*8940*/  @!P0 SYNCS.PHASECHK.TRANS64 P0, [R3+URZ+0x50], R12 ;  /* 0x0000500c030085a7 */ /* 0x000ea400080010ff */
[----:B--2---:R-:W-:Y:S05]  /*8950*/  @!P0 BRA `(.L_x_135) ;  /* 0xfffffffc00f08947 */ /* 0x004fea000383ffff */
[----:B------:R-:W-:Y:S05]  /*8960*/  BRA `(.L_x_136) ;  /* 0xffffffb400f07947 */ /* 0x000fea000383ffff */
.L_x_75:
[----:B------:R-:W-:Y:S07]  /*8970*/  MOV R3, UR7 ;  /* 0x0000000700037c02 */ /* 0x000fee0008000f00 */
.L_x_137:
[----:B-1----:R1:W2:Y:S02]  /*8980*/  SYNCS.PHASECHK.TRANS64.TRYWAIT P0, [R3+URZ+0x58], R12 ;  /* 0x0000580c030075a7 */ /* 0x0022a400080011ff */
[----:B--2---:R-:W-:Y:S05]  /*8990*/  @!P0 NANOSLEEP.SYNCS 0x989680 ;  /* 0x009896800000895d */ /* 0x004fea0003900000 */
[----:B------:R-:W2:Y:S02]  /*89a0*/  @!P0 SYNCS.PHASECHK.TRANS64 P0, [R3+URZ+0x58], R12 ;  /* 0x0000580c030085a7 */ /* 0x000ea400080010ff */
[----:B--2---:R-:W-:Y:S05]  /*89b0*/  @!P0 BRA `(.L_x_137) ;  /* 0xfffffffc00f08947 */ /* 0x004fea000383ffff */
[----:B------:R-:W-:Y:S05]  /*89c0*/  BRA `(.L_x_138) ;  /* 0xffffffb800707947 */ /* 0x000fea000383ffff */
.L_x_77:
[----:B------:R-:W-:-:S07]  /*89d0*/  MOV R0, UR7 ;  /* 0x0000000700007c02 */ /* 0x000fce0008000f00 */
.L_x_139:
[----:B-1----:R1:W3:Y:S02]  /*89e0*/  SYNCS.PHASECHK.TRANS64.TRYWAIT P0, [R0+URZ+0x50], R3 ;  /* 0x00005003000075a7 */ /* 0x0022e400080011ff */
[----:B---3--:R-:W-:Y:S05]  /*89f0*/  @!P0 NANOSLEEP.SYNCS 0x989680 ;  /* 0x009896800000895d */ /* 0x008fea0003900000 */
[----:B------:R-:W3:Y:S02]  /*8a00*/  @!P0 SYNCS.PHASECHK.TRANS64 P0, [R0+URZ+0x50], R3 ;  /* 0x00005003000085a7 */ /* 0x000ee400080010ff */
[----:B---3--:R-:W-:Y:S05]  /*8a10*/  @!P0 BRA `(.L_x_139) ;  /* 0xfffffffc00f08947 */ /* 0x008fea000383ffff */
[----:B------:R-:W-:Y:S05]  /*8a20*/  BRA `(.L_x_140) ;  /* 0xffffffb800e07947 */ /* 0x000fea000383ffff */
.L_x_79:
[----:B--2---:R2:W4:Y:S02]  /*8a30*/  SYNCS.PHASECHK.TRANS64.TRYWAIT P0, [R0+URZ+0x70], R3 ;  /* 0x00007003000075a7 */ /* 0x00452400080011ff */
[----:B----4-:R-:W-:Y:S05]  /*8a40*/  @!P0 NANOSLEEP.SYNCS 0x989680 ;  /* 0x009896800000895d */ /* 0x010fea0003900000 */
[----:B------:R-:W4:Y:S02]  /*8a50*/  @!P0 SYNCS.PHASECHK.TRANS64 P0, [R0+URZ+0x70], R3 ;  /* 0x00007003000085a7 */ /* 0x000f2400080010ff */
[----:B----4-:R-:W-:Y:S05]  /*8a60*/  @!P0 BRA `(.L_x_79) ;  /* 0xfffffffc00f08947 */ /* 0x010fea000383ffff */
[----:B------:R-:W-:Y:S05]  /*8a70*/  BRA `(.L_x_141) ;  /* 0xffffffbc00a87947 */ /* 0x000fea000383ffff */
.L_x_90:
[----:B-1----:R1:W3:Y:S02]  /*8a80*/  SYNCS.PHASECHK.TRANS64.TRYWAIT P1, [R3+URZ+0x40], R0 ;  /* 0x00004000030075a7 */ /* 0x0022e400080211ff */
[----:B---3--:R-:W-:Y:S05]  /*8a90*/  @!P1 NANOSLEEP.SYNCS 0x989680 ;  /* 0x009896800000995d */ /* 0x008fea0003900000 */
[----:B------:R-:W3:Y:S02]  /*8aa0*/  @!P1 SYNCS.PHASECHK.TRANS64 P1, [R3+URZ+0x40], R0 ;  /* 0x00004000030095a7 */ /* 0x000ee400080210ff */
[----:B---3--:R-:W-:Y:S05]  /*8ab0*/  @!P1 BRA `(.L_x_90) ;  /* 0xfffffffc00f09947 */ /* 0x008fea000383ffff */
[----:B------:R-:W-:Y:S05]  /*8ac0*/  BRA `(.L_x_89) ;  /* 0xffffffc800cc7947 */ /* 0x000fea000383ffff */
.L_x_92:
[----:B-1----:R1:W4:Y:S02]  /*8ad0*/  SYNCS.PHASECHK.TRANS64.TRYWAIT P0, [R207+URZ+0x90], R2 ;  /* 0x00009002cf0075a7 */ /* 0x00232400080011ff */
[----:B----4-:R-:W-:Y:S05]  /*8ae0*/  @!P0 NANOSLEEP.SYNCS 0x989680 ;  /* 0x009896800000895d */ /* 0x010fea0003900000 */
[----:B------:R-:W4:Y:S02]  /*8af0*/  @!P0 SYNCS.PHASECHK.TRANS64 P0, [R207+URZ+0x90], R2 ;  /* 0x00009002cf0085a7 */ /* 0x000f2400080010ff */
[----:B----4-:R-:W-:Y:S05]  /*8b00*/  @!P0 BRA `(.L_x_92) ;  /* 0xfffffffc00f08947 */ /* 0x010fea000383ffff */
[----:B------:R-:W-:Y:S05]  /*8b10*/  BRA `(.L_x_91) ;  /* 0xffffffcc00287947 */ /* 0x000fea000383ffff */
.L_x_101:
[----:B--2---:R2:W3:Y:S02]  /*8b20*/  SYNCS.PHASECHK.TRANS64.TRYWAIT P0, [R210+URZ+0x40], R3 ;  /* 0x00004003d20075a7 */ /* 0x0044e400080011ff */
[----:B---3--:R-:W-:Y:S05]  /*8b30*/  @!P0 NANOSLEEP.SYNCS 0x989680 ;  /* 0x009896800000895d */ /* 0x008fea0003900000 */
[----:B------:R-:W3:Y:S02]  /*8b40*/  @!P0 SYNCS.PHASECHK.TRANS64 P0, [R210+URZ+0x40], R3 ;  /* 0x00004003d20085a7 */ /* 0x000ee400080010ff */
[----:B---3--:R-:W-:Y:S05]  /*8b50*/  @!P0 BRA `(.L_x_101) ;  /* 0xfffffffc00f08947 */ /* 0x008fea000383ffff */
[----:B------:R-:W-:Y:S05]  /*8b60*/  BRA `(.L_x_100) ;  /* 0xffffffe000347947 */ /* 0x000fea000383ffff */
        .weak           $__internal_0_$__cuda_sm10x_tcgen05_guardrail_trap_col_being_dealloced_not_returned_by_alloc
        .type           $__internal_0_$__cuda_sm10x_tcgen05_guardrail_trap_col_being_dealloced_not_returned_by_alloc,@function
        .size           $__internal_0_$__cuda_sm10x_tcgen05_guardrail_trap_col_being_dealloced_not_returned_by_alloc,($__internal_1_$__cuda_sm10x_tcgen05_guardrail_trap_phase_invalid_during_alloc - $__internal_0_$__cuda_sm10x_tcgen05_guardrail_trap_col_being_dealloced_not_returned_by_alloc)
$__internal_0_$__cuda_sm10x_tcgen05_guardrail_trap_col_being_dealloced_not_returned_by_alloc:
[----:B------:R-:W-:Y:S05]  /*8b70*/  BPT.TRAP 0x1 ;  /* 0x000000040000795c */ /* 0x000fea0000300000 */
[----:B------:R-:W-:-:S04]  /*8b80*/  HFMA2 R3, -RZ, RZ, 0, 0 ;  /* 0x00000000ff037431 */ /* 0x000fc800000001ff */
[----:B------:R-:W-:Y:S05]  /*8b90*/  RET.REL.NODEC R2 `(_ZN7cutlass13device_kernelINS_4gemm6kernel13GemmUniversalIN4cute5tupleIJiiiiEEENS1_10collective13CollectiveMmaINS1_35MainloopSm100TmaUmmaWarpSpecializedILi4ELi2ELi4ENS5_IJNS4_1CILi1EEESB_SB_EEEEENS5_IJNSA_ILi128EEESE_SE_EEENS_12float_e5m2_tENS5_IJlSB_lEEESG_SH_NS4_8TiledMMAINS4_8MMA_AtomIJNS4_10MMA_TraitsINS4_19SM100_MMA_F8F6F4_SSEJSG_SG_fSE_SE_NS4_17integral_constantINS4_4UMMA5MajorELSO_0EEESP_NSM_INSN_7ScaleInELSQ_0EEESR_EEEEEENS4_6LayoutISC_NS5_IJNSA_ILi0EEESV_SV_EEEEENS5_IJNS4_10UnderscoreESY_SY_EEEEENS4_13SM90_TMA_LOADENS4_14ComposedLayoutINS4_7SwizzleILi3ELi4ELi3EEENS4_18smem_ptr_flag_bitsILi8EEENSU_INS5_IJNSA_ILi8EEESE_EEENS5_IJSE_SB_EEEEEEEvNS4_8identityES11_S1B_vS1C_EENS_8epilogue10collective18CollectiveEpilogueINS1E_23Sm100TmaWarpSpecializedILi2ELi2ELi64ELb0ELb0EEEJSF_NS5_IJNSU_ISE_SB_EENSU_INSA_ILi64EEESB_EEEEESG_SH_SG_SH_NS1E_6fusion15FusionCallbacksIS1I_NS1N_17LinearCombinationISG_fSG_fLNS_15FloatRoundStyleE2EEESF_S1M_JEEENS4_5SM1004TMEM4LOAD26SM100_TMEM_LOAD_32dp32b64xES11_NS12_INS13_ILi2ELi4ELi3EEES16_NSU_INS5_IJS17_S1K_EEENS5_IJS1K_SB_EEEEEEENS4_39AutoVectorizingCopyWithAssumedAlignmentILi128EEENS4_14SM90_TMA_STOREES21_S23_S23_EEEvvEEEEvNT_6ParamsE) ;  /* 0xffffff7402187950 */ /* 0x000fea0003c3ffff */
        .weak           $__internal_1_$__cuda_sm10x_tcgen05_guardrail_trap_phase_invalid_during_alloc
        .type           $__internal_1_$__cuda_sm10x_tcgen05_guardrail_trap_phase_invalid_during_alloc,@function
        .size           $__internal_1_$__cuda_sm10x_tcgen05_guardrail_trap_phase_invalid_during_alloc,($__internal_2_$__cuda_sm10x_tcgen05_guardrail_trap_unallocated_columns_being_dealloced - $__internal_1_$__cuda_sm10x_tcgen05_guardrail_trap_phase_invalid_during_alloc)
$__internal_1_$__cuda_sm10x_tcgen05_guardrail_trap_phase_invalid_during_alloc:
[----:B------:R-:W-:Y:S05]  /*8ba0*/  BPT.TRAP 0x1 ;  /* 0x000000040000795c */ /* 0x000fea0000300000 */
[----:B------:R-:W-:-:S04]  /*8bb0*/  MOV R3, 0x0 ;  /* 0x0000000000037802 */ /* 0x000fc80000000f00 */
[----:B------:R-:W-:Y:S05]  /*8bc0*/  RET.REL.NODEC R2 `(_ZN7cutlass13device_kernelINS_4gemm6kernel13GemmUniversalIN4cute5tupleIJiiiiEEENS1_10collective13CollectiveMmaINS1_35MainloopSm100TmaUmmaWarpSpecializedILi4ELi2ELi4ENS5_IJNS4_1CILi1EEESB_SB_EEEEENS5_IJNSA_ILi128EEESE_SE_EEENS_12float_e5m2_tENS5_IJlSB_lEEESG_SH_NS4_8TiledMMAINS4_8MMA_AtomIJNS4_10MMA_TraitsINS4_19SM100_MMA_F8F6F4_SSEJSG_SG_fSE_SE_NS4_17integral_constantINS4_4UMMA5MajorELSO_0EEESP_NSM_INSN_7ScaleInELSQ_0EEESR_EEEEEENS4_6LayoutISC_NS5_IJNSA_ILi0EEESV_SV_EEEEENS5_IJNS4_10UnderscoreESY_SY_EEEEENS4_13SM90_TMA_LOADENS4_14ComposedLayoutINS4_7SwizzleILi3ELi4ELi3EEENS4_18smem_ptr_flag_bitsILi8EEENSU_INS5_IJNSA_ILi8EEESE_EEENS5_IJSE_SB_EEEEEEEvNS4_8identityES11_S1B_vS1C_EENS_8epilogue10collective18CollectiveEpilogueINS1E_23Sm100TmaWarpSpecializedILi2ELi2ELi64ELb0ELb0EEEJSF_NS5_IJNSU_ISE_SB_EENSU_INSA_ILi64EEESB_EEEEESG_SH_SG_SH_NS1E_6fusion15FusionCallbacksIS1I_NS1N_17LinearCombinationISG_fSG_fLNS_15FloatRoundStyleE2EEESF_S1M_JEEENS4_5SM1004TMEM4LOAD26SM100_TMEM_LOAD_32dp32b64xES11_NS12_INS13_ILi2ELi4ELi3EEES16_NSU_INS5_IJS17_S1K_EEENS5_IJS1K_SB_EEEEEEENS4_39AutoVectorizingCopyWithAssumedAlignmentILi128EEENS4_14SM90_TMA_STOREES21_S23_S23_EEEvvEEEEvNT_6ParamsE) ;  /* 0xffffff74020c7950 */ /* 0x000fea0003c3ffff */
        .weak           $__internal_2_$__cuda_sm10x_tcgen05_guardrail_trap_unallocated_columns_being_dealloced
        .type           $__internal_2_$__cuda_sm10x_tcgen05_guardrail_trap_unallocated_columns_being_dealloced,@function
        .size           $__internal_2_$__cuda_sm10x_tcgen05_guardrail_trap_unallocated_columns_being_dealloced,(.L_x_143 - $__internal_2_$__cuda_sm10x_tcgen05_guardrail_trap_unallocated_columns_being_dealloced)
$__internal_2_$__cuda_sm10x_tcgen05_guardrail_trap_unallocated_columns_being_dealloced:
[----:B------:R-:W-:Y:S05]  /*8bd0*/  BPT.TRAP 0x1 ;  /* 0x000000040000795c */ /* 0x000fea0000300000 */
[----:B------:R-:W-:-:S04]  /*8be0*/  HFMA2 R3, -RZ, RZ, 0, 0 ;  /* 0x00000000ff037431 */ /* 0x000fc800000001ff */
[----:B------:R-:W-:Y:S05]  /*8bf0*/  RET.REL.NODEC R2 `(_ZN7cutlass13device_kernelINS_4gemm6kernel13GemmUniversalIN4cute5tupleIJiiiiEEENS1_10collective13CollectiveMmaINS1_35MainloopSm100TmaUmmaWarpSpecializedILi4ELi2ELi4ENS5_IJNS4_1CILi1EEESB_SB_EEEEENS5_IJNSA_ILi128EEESE_SE_EEENS_12float_e5m2_tENS5_IJlSB_lEEESG_SH_NS4_8TiledMMAINS4_8MMA_AtomIJNS4_10MMA_TraitsINS4_19SM100_MMA_F8F6F4_SSEJSG_SG_fSE_SE_NS4_17integral_constantINS4_4UMMA5MajorELSO_0EEESP_NSM_INSN_7ScaleInELSQ_0EEESR_EEEEEENS4_6LayoutISC_NS5_IJNSA_ILi0EEESV_SV_EEEEENS5_IJNS4_10UnderscoreESY_SY_EEEEENS4_13SM90_TMA_LOADENS4_14ComposedLayoutINS4_7SwizzleILi3ELi4ELi3EEENS4_18smem_ptr_flag_bitsILi8EEENSU_INS5_IJNSA_ILi8EEESE_EEENS5_IJSE_SB_EEEEEEEvNS4_8identityES11_S1B_vS1C_EENS_8epilogue10collective18CollectiveEpilogueINS1E_23Sm100TmaWarpSpecializedILi2ELi2ELi64ELb0ELb0EEEJSF_NS5_IJNSU_ISE_SB_EENSU_INSA_ILi64EEESB_EEEEESG_SH_SG_SH_NS1E_6fusion15FusionCallbacksIS1I_NS1N_17LinearCombinationISG_fSG_fLNS_15FloatRoundStyleE2EEESF_S1M_JEEENS4_5SM1004TMEM4LOAD26SM100_TMEM_LOAD_32dp32b64xES11_NS12_INS13_ILi2ELi4ELi3EEES16_NSU_INS5_IJS17_S1K_EEENS5_IJS1K_SB_EEEEEEENS4_39AutoVectorizingCopyWithAssumedAlignmentILi128EEENS4_14SM90_TMA_STOREES21_S23_S23_EEEvvEEEEvNT_6ParamsE) ;  /* 0xffffff7402007950 */ /* 0x000fea0003c3ffff */
.L_x_142:
[----:B------:R-:W-:-:S00]  /*8c00*/  BRA `(.L_x_142) ;  /* 0xfffffffc00fc7947 */ /* 0x000fc0000383ffff */
[----:B------:R-:W-:-:S00]  /*8c10*/  NOP ;  /* 0x0000000000007918 */ /* 0x000fc00000000000 */
        /* <DEDUP_REMOVED lines=14> */
.L_x_143:


//--------------------- .nv.global.init           --------------------------
	.section	.nv.global.init,"aw",@progbits
.nv.global.init:
	.type		$str$27,@object
	.size		$str$27,($str$28 - $str$27)
$str$27:
        /*0000*/ 	.byte	0x28, 0x61, 0x64, 0x64, 0x72, 0x65, 0x73, 0x73, 0x20, 0x26, 0x20, 0x6d, 0x61, 0x73, 0x6b, 0x29
        /*0010*/ 	.byte	0x20, 0x3d, 0x3d, 0x20, 0x30, 0x00
	.type		$str$28,@object
	.size		$str$28,($str$26 - $str$28)
$str$28:
        /*0016*/ 	.byte	0x2f, 0x74, 0x6d, 0x70, 0x2f, 0x63, 0x75, 0x74, 0x6c, 0x61, 0x73, 0x73, 0x5f, 0x73, 0x77, 0x65
        /*0026*/ 	.byte	0x65, 0x70, 0x5f, 0x73, 0x72, 0x63, 0x2f, 0x69, 0x6e, 0x63, 0x6c, 0x75, 0x64, 0x65, 0x2f, 0x63
        /*0036*/ 	.byte	0x75, 0x74, 0x65, 0x2f, 0x70, 0x6f, 0x69, 0x6e, 0x74, 0x65, 0x72, 0x5f, 0x66, 0x6c, 0x61, 0x67
        /*0046*/ 	.byte	0x67, 0x65, 0x64, 0x2e, 0x68, 0x70, 0x70, 0x00
	.type		$str$26,@object
	.size		$str$26,($str$25 - $str$26)
$str$26:
        /*004e*/ 	.byte	0x2f, 0x74, 0x6d, 0x70, 0x2f, 0x63, 0x75, 0x74, 0x6c, 0x61, 0x73, 0x73, 0x5f, 0x73, 0x77, 0x65
        /*005e*/ 	.byte	0x65, 0x70, 0x5f, 0x73, 0x72, 0x63, 0x2f, 0x69, 0x6e, 0x63, 0x6c, 0x75, 0x64, 0x65, 0x2f, 0x63
        /*006e*/ 	.byte	0x75, 0x74, 0x65, 0x2f, 0x61, 0x74, 0x6f, 0x6d, 0x2f, 0x63, 0x6f, 0x70, 0x79, 0x5f, 0x74, 0x72
        /*007e*/ 	.byte	0x61, 0x69, 0x74, 0x73, 0x5f, 0x73, 0x6d, 0x31, 0x30, 0x30, 0x2e, 0x68, 0x70, 0x70, 0x00
	.type		$str$25,@object
	.size		$str$25,(__unnamed_1 - $str$25)
$str$25:
        /*008d*/ 	.byte	0x28, 0x28, 0x75, 0x69, 0x6e, 0x74, 0x33, 0x32, 0x5f, 0x74, 0x28, 0x74, 0x68, 0x72, 0x65, 0x61
        /*009d*/ 	.byte	0x64, 0x49, 0x64, 0x78, 0x2e, 0x78, 0x29, 0x20, 0x2f, 0x20, 0x33, 0x32, 0x29, 0x20, 0x25, 0x20
        /*00ad*/ 	.byte	0x34, 0x29, 0x20, 0x3d, 0x3d, 0x20, 0x28, 0x28, 0x28, 0x74, 0x6d, 0x65, 0x6d, 0x5f, 0x61, 0x64
        /*00bd*/ 	.byte	0x64, 0x72, 0x20, 0x3e, 0x3e, 0x20, 0x31, 0x36, 0x29, 0x20, 0x2f, 0x20, 0x33, 0x32, 0x29, 0x20
        /*00cd*/ 	.byte	0x25, 0x20, 0x34, 0x29, 0x00
	.type		__unnamed_1,@object
	.size		__unnamed_1,(__unnamed_2 - __unnamed_1)
__unnamed_1:
        /*00d2*/ 	.byte	0x61, 0x75, 0x74, 0x6f, 0x20, 0x63, 0x75, 0x74, 0x65, 0x3a, 0x3a, 0x61, 0x73, 0x5f, 0x70, 0x6f
        /* <DEDUP_REMOVED lines=24> */
        /*0262*/ 	.byte	0x43, 0x3c, 0x38, 0x31, 0x39, 0x32, 0x3e, 0x3e, 0x3e, 0x3e, 0x5d, 0x00
	.type		__unnamed_2,@object
	.size		__unnamed_2,(.L_2 - __unnamed_2)
__unnamed_2:
        /* <DEDUP_REMOVED lines=42> */
        /*050e*/ 	.byte	0x3e, 0x3e, 0x3e, 0x3e, 0x5d, 0x00
.L_2:


//--------------------- .nv.shared._ZN7cutlass13device_kernelINS_4gemm6kernel13GemmUniversalIN4cute5tupleIJiiiiEEENS1_10collective13CollectiveMmaINS1_35MainloopSm100TmaUmmaWarpSpecializedILi4ELi2ELi4ENS5_IJNS4_1CILi1EEESB_SB_EEEEENS5_IJNSA_ILi128EEESE_SE_EEENS_12float_e5m2_tENS5_IJlSB_lEEESG_SH_NS4_8TiledMMAINS4_8MMA_AtomIJNS4_10MMA_TraitsINS4_19SM100_MMA_F8F6F4_SSEJSG_SG_fSE_SE_NS4_17integral_constantINS4_4UMMA5MajorELSO_0EEESP_NSM_INSN_7ScaleInELSQ_0EEESR_EEEEEENS4_6LayoutISC_NS5_IJNSA_ILi0EEESV_SV_EEEEENS5_IJNS4_10UnderscoreESY_SY_EEEEENS4_13SM90_TMA_LOADENS4_14ComposedLayoutINS4_7SwizzleILi3ELi4ELi3EEENS4_18smem_ptr_flag_bitsILi8EEENSU_INS5_IJNSA_ILi8EEESE_EEENS5_IJSE_SB_EEEEEEEvNS4_8identityES11_S1B_vS1C_EENS_8epilogue10collective18CollectiveEpilogueINS1E_23Sm100TmaWarpSpecializedILi2ELi2ELi64ELb0ELb0EEEJSF_NS5_IJNSU_ISE_SB_EENSU_INSA_ILi64EEESB_EEEEESG_SH_SG_SH_NS1E_6fusion15FusionCallbacksIS1I_NS1N_17LinearCombinationISG_fSG_fLNS_15FloatRoundStyleE2EEESF_S1M_JEEENS4_5SM1004TMEM4LOAD26SM100_TMEM_LOAD_32dp32b64xES11_NS12_INS13_ILi2ELi4ELi3EEES16_NSU_INS5_IJS17_S1K_EEENS5_IJS1K_SB_EEEEEEENS4_39AutoVectorizingCopyWithAssumedAlignmentILi128EEENS4_14SM90_TMA_STOREES21_S23_S23_EEEvvEEEEvNT_6ParamsE --------------------------
	.section	.nv.shared._ZN7cutlass13device_kernelINS_4gemm6kernel13GemmUniversalIN4cute5tupleIJiiiiEEENS1_10collective13CollectiveMmaINS1_35MainloopSm100TmaUmmaWarpSpecializedILi4ELi2ELi4ENS5_IJNS4_1CILi1EEESB_SB_EEEEENS5_IJNSA_ILi128EEESE_SE_EEENS_12float_e5m2_tENS5_IJlSB_lEEESG_SH_NS4_8TiledMMAINS4_8MMA_AtomIJNS4_10MMA_TraitsINS4_19SM100_MMA_F8F6F4_SSEJSG_SG_fSE_SE_NS4_17integral_constantINS4_4UMMA5MajorELSO_0EEESP_NSM_INSN_7ScaleInELSQ_0EEESR_EEEEEENS4_6LayoutISC_NS5_IJNSA_ILi0EEESV_SV_EEEEENS5_IJNS4_10UnderscoreESY_SY_EEEEENS4_13SM90_TMA_LOADENS4_14ComposedLayoutINS4_7SwizzleILi3ELi4ELi3EEENS4_18smem_ptr_flag_bitsILi8EEENSU_INS5_IJNSA_ILi8EEESE_EEENS5_IJSE_SB_EEEEEEEvNS4_8identityES11_S1B_vS1C_EENS_8epilogue10collective18CollectiveEpilogueINS1E_23Sm100TmaWarpSpecializedILi2ELi2ELi64ELb0ELb0EEEJSF_NS5_IJNSU_ISE_SB_EENSU_INSA_ILi64EEESB_EEEEESG_SH_SG_SH_NS1E_6fusion15FusionCallbacksIS1I_NS1N_17LinearCombinationISG_fSG_fLNS_15FloatRoundStyleE2EEESF_S1M_JEEENS4_5SM1004TMEM4LOAD26SM100_TMEM_LOAD_32dp32b64xES11_NS12_INS13_ILi2ELi4ELi3EEES16_NSU_INS5_IJS17_S1K_EEENS5_IJS1K_SB_EEEEEEENS4_39AutoVectorizingCopyWithAssumedAlignmentILi128EEENS4_14SM90_TMA_STOREES21_S23_S23_EEEvvEEEEvNT_6ParamsE,"aw",@nobits
	.sectionflags	@""
	.align	16
	.zero		1024


//--------------------- .nv.shared.reserved.0     --------------------------
	.section	.nv.shared.reserved.0,"aw",@nobits
	.weak		__nv_reservedSMEM_offset_0_alias
	.size		__nv_reservedSMEM_offset_0_alias, 0, 64
	.other		__nv_reservedSMEM_offset_0_alias,@"STO_CUDA_RESERVED_SHARED STV_DEFAULT"
__nv_reservedSMEM_offset_0_alias:
	.zero		0
.nv.shared.reserved.0:
	.zero		64
	.weak		__nv_reservedSMEM_tcgen05_partition
	.type		__nv_reservedSMEM_tcgen05_partition,@object
	.size		__nv_reservedSMEM_tcgen05_partition,(.L_0 - __nv_reservedSMEM_tcgen05_partition)
__nv_reservedSMEM_tcgen05_partition:
	.zero		32
.L_0:


//--------------------- .nv.global                --------------------------
	.section	.nv.global,"aw",@nobits
.nv.global:
	.type		_ZN40_INTERNAL_51b6135e_4_k_cu_6a8973ab_167694cute1_E,@object
	.size		_ZN40_INTERNAL_51b6135e_4_k_cu_6a8973ab_167694cute1_E,(_ZN40_INTERNAL_51b6135e_4_k_cu_6a8973ab_167694cuda3std3__45__cpo6cbeginE - _ZN40_INTERNAL_51b6135e_4_k_cu_6a8973ab_167694cute1_E)
_ZN40_INTERNAL_51b6135e_4_k_cu_6a8973ab_167694cute1_E:
	.zero		1
	.type		_ZN40_INTERNAL_51b6135e_4_k_cu_6a8973ab_167694cuda3std3__45__cpo6cbeginE,@object
	.size		_ZN40_INTERNAL_51b6135e_4_k_cu_6a8973ab_167694cuda3std3__45__cpo6cbeginE,(_ZN40_INTERNAL_51b6135e_4_k_cu_6a8973ab_167694cuda3std3__48in_placeE - _ZN40_INTERNAL_51b6135e_4_k_cu_6a8973ab_167694cuda3std3__45__cpo6cbeginE)
_ZN40_INTERNAL_51b6135e_4_k_cu_6a8973ab_167694cuda3std3__45__cpo6cbeginE:
	.zero		1
	.type		_ZN40_INTERNAL_51b6135e_4_k_cu_6a8973ab_167694cuda3std3__48in_placeE,@object
	.size		_ZN40_INTERNAL_51b6135e_4_k_cu_6a8973ab_167694cuda3std3__48in_placeE,(_ZN40_INTERNAL_51b6135e_4_k_cu_6a8973ab_167694cuda3std6ranges3__45__cpo9iter_moveE - _ZN40_INTERNAL_51b6135e_4_k_cu_6a8973ab_167694cuda3std3__48in_placeE)
_ZN40_INTERNAL_51b6135e_4_k_cu_6a8973ab_167694cuda3std3__48in_placeE:
	.zero		1
	.type		_ZN40_INTERNAL_51b6135e_4_k_cu_6a8973ab_167694cuda3std6ranges3__45__cpo9iter_moveE,@object
	.size		_ZN40_INTERNAL_51b6135e_4_k_cu_6a8973ab_167694cuda3std6ranges3__45__cpo9iter_moveE,(_ZN40_INTERNAL_51b6135e_4_k_cu_6a8973ab_167694cuda3std3__45__cpo5beginE - _ZN40_INTERNAL_51b6135e_4_k_cu_6a8973ab_167694cuda3std6ranges3__45__cpo9iter_moveE)
_ZN40_INTERNAL_51b6135e_4_k_cu_6a8973ab_167694cuda3std6ranges3__45__cpo9iter_moveE:
	.zero		1
	.type		_ZN40_INTERNAL_51b6135e_4_k_cu_6a8973ab_167694cuda3std3__45__cpo5beginE,@object
	.size		_ZN40_INTERNAL_51b6135e_4_k_cu_6a8973ab_167694cuda3std3__45__cpo5beginE,(_ZN40_INTERNAL_51b6135e_4_k_cu_6a8973ab_167694cuda3std3__442_GLOBAL__N__51b6135e_4_k_cu_6a8973ab_167696ignoreE - _ZN40_INTERNAL_51b6135e_4_k_cu_6a8973ab_167694cuda3std3__45__cpo5beginE)
_ZN40_INTERNAL_51b6135e_4_k_cu_6a8973ab_167694cuda3std3__45__cpo5beginE:
	.zero		1
	.type		_ZN40_INTERNAL_51b6135e_4_k_cu_6a8973ab_167694cuda3std3__442_GLOBAL__N__51b6135e_4_k_cu_6a8973ab_167696ignoreE,@object
	.size		_ZN40_INTERNAL_51b6135e_4_k_cu_6a8973ab_167694cuda3std3__442_GLOBAL__N__51b6135e_4_k_cu_6a8973ab_167696ignoreE,(_ZN40_INTERNAL_51b6135e_4_k_cu_6a8973ab_167694cute7productE - _ZN40_INTERNAL_51b6135e_4_k_cu_6a8973ab_167694cuda3std3__442_GLOBAL__N__51b6135e_4_k_cu_6a8973ab_167696ignoreE)
_ZN40_INTERNAL_51b6135e_4_k_cu_6a8973ab_167694cuda3std3__442_GLOBAL__N__51b6135e_4_k_cu_6a8973ab_167696ignoreE:
	.zero		1
	.type		_ZN40_INTERNAL_51b6135e_4_k_cu_6a8973ab_167694cute7productE,@object
	.size		_ZN40_INTERNAL_51b6135e_4_k_cu_6a8973ab_167694cute7productE,(_ZN40_INTERNAL_51b6135e_4_k_cu_6a8973ab_167694cuda3std3__45__cpo3endE - _ZN40_INTERNAL_51b6135e_4_k_cu_6a8973ab_167694cute7productE)
_ZN40_INTERNAL_51b6135e_4_k_cu_6a8973ab_167694cute7productE:
	.zero		1
	.type		_ZN40_INTERNAL_51b6135e_4_k_cu_6a8973ab_167694cuda3std3__45__cpo3endE,@object
	.size		_ZN40_INTERNAL_51b6135e_4_k_cu_6a8973ab_167694cuda3std3__45__cpo3endE,(_ZN40_INTERNAL_51b6135e_4_k_cu_6a8973ab_167694cuda3std3__419piecewise_constructE - _ZN40_INTERNAL_51b6135e_4_k_cu_6a8973ab_167694cuda3std3__45__cpo3endE)
_ZN40_INTERNAL_51b6135e_4_k_cu_6a8973ab_167694cuda3std3__45__cpo3endE:
	.zero		1
	.type		_ZN40_INTERNAL_51b6135e_4_k_cu_6a8973ab_167694cuda3std3__419piecewise_constructE,@object
	.size		_ZN40_INTERNAL_51b6135e_4_k_cu_6a8973ab_167694cuda3std3__419piecewise_constructE,(_ZN40_INTERNAL_51b6135e_4_k_cu_6a8973ab_167694cuda3std3__45__cpo4cendE - _ZN40_INTERNAL_51b6135e_4_k_cu_6a8973ab_167694cuda3std3__419piecewise_constructE)
_ZN40_INTERNAL_51b6135e_4_k_cu_6a8973ab_167694cuda3std3__419piecewise_constructE:
	.zero		1
	.type		_ZN40_INTERNAL_51b6135e_4_k_cu_6a8973ab_167694cuda3std3__45__cpo4cendE,@object
	.size		_ZN40_INTERNAL_51b6135e_4_k_cu_6a8973ab_167694cuda3std3__45__cpo4cendE,(_ZN40_INTERNAL_51b6135e_4_k_cu_6a8973ab_167694cuda3std6ranges3__45__cpo4swapE - _ZN40_INTERNAL_51b6135e_4_k_cu_6a8973ab_167694cuda3std3__45__cpo4cendE)
_ZN40_INTERNAL_51b6135e_4_k_cu_6a8973ab_167694cuda3std3__45__cpo4cendE:
	.zero		1
	.type		_ZN40_INTERNAL_51b6135e_4_k_cu_6a8973ab_167694cuda3std6ranges3__45__cpo4swapE,@object
	.size		_ZN40_INTERNAL_51b6135e_4_k_cu_6a8973ab_167694cuda3std6ranges3__45__cpo4swapE,(.L_10 - _ZN40_INTERNAL_51b6135e_4_k_cu_6a8973ab_167694cuda3std6ranges3__45__cpo4swapE)
_ZN40_INTERNAL_51b6135e_4_k_cu_6a8973ab_167694cuda3std6ranges3__45__cpo4swapE:
	.zero		1
.L_10:


//--------------------- .nv.constant0._ZN7cutlass13device_kernelINS_4gemm6kernel13GemmUniversalIN4cute5tupleIJiiiiEEENS1_10collective13CollectiveMmaINS1_35MainloopSm100TmaUmmaWarpSpecializedILi4ELi2ELi4ENS5_IJNS4_1CILi1EEESB_SB_EEEEENS5_IJNSA_ILi128EEESE_SE_EEENS_12float_e5m2_tENS5_IJlSB_lEEESG_SH_NS4_8TiledMMAINS4_8MMA_AtomIJNS4_10MMA_TraitsINS4_19SM100_MMA_F8F6F4_SSEJSG_SG_fSE_SE_NS4_17integral_constantINS4_4UMMA5MajorELSO_0EEESP_NSM_INSN_7ScaleInELSQ_0EEESR_EEEEEENS4_6LayoutISC_NS5_IJNSA_ILi0EEESV_SV_EEEEENS5_IJNS4_10UnderscoreESY_SY_EEEEENS4_13SM90_TMA_LOADENS4_14ComposedLayoutINS4_7SwizzleILi3ELi4ELi3EEENS4_18smem_ptr_flag_bitsILi8EEENSU_INS5_IJNSA_ILi8EEESE_EEENS5_IJSE_SB_EEEEEEEvNS4_8identityES11_S1B_vS1C_EENS_8epilogue10collective18CollectiveEpilogueINS1E_23Sm100TmaWarpSpecializedILi2ELi2ELi64ELb0ELb0EEEJSF_NS5_IJNSU_ISE_SB_EENSU_INSA_ILi64EEESB_EEEEESG_SH_SG_SH_NS1E_6fusion15FusionCallbacksIS1I_NS1N_17LinearCombinationISG_fSG_fLNS_15FloatRoundStyleE2EEESF_S1M_JEEENS4_5SM1004TMEM4LOAD26SM100_TMEM_LOAD_32dp32b64xES11_NS12_INS13_ILi2ELi4ELi3EEES16_NSU_INS5_IJS17_S1K_EEENS5_IJS1K_SB_EEEEEEENS4_39AutoVectorizingCopyWithAssumedAlignmentILi128EEENS4_14SM90_TMA_STOREES21_S23_S23_EEEvvEEEEvNT_6ParamsE --------------------------
	.section	.nv.constant0._ZN7cutlass13device_kernelINS_4gemm6kernel13GemmUniversalIN4cute5tupleIJiiiiEEENS1_10collective13CollectiveMmaINS1_35MainloopSm100TmaUmmaWarpSpecializedILi4ELi2ELi4ENS5_IJNS4_1CILi1EEESB_SB_EEEEENS5_IJNSA_ILi128EEESE_SE_EEENS_12float_e5m2_tENS5_IJlSB_lEEESG_SH_NS4_8TiledMMAINS4_8MMA_AtomIJNS4_10MMA_TraitsINS4_19SM100_MMA_F8F6F4_SSEJSG_SG_fSE_SE_NS4_17integral_constantINS4_4UMMA5MajorELSO_0EEESP_NSM_INSN_7ScaleInELSQ_0EEESR_EEEEEENS4_6LayoutISC_NS5_IJNSA_ILi0EEESV_SV_EEEEENS5_IJNS4_10UnderscoreESY_SY_EEEEENS4_13SM90_TMA_LOADENS4_14ComposedLayoutINS4_7SwizzleILi3ELi4ELi3EEENS4_18smem_ptr_flag_bitsILi8EEENSU_INS5_IJNSA_ILi8EEESE_EEENS5_IJSE_SB_EEEEEEEvNS4_8identityES11_S1B_vS1C_EENS_8epilogue10collective18CollectiveEpilogueINS1E_23Sm100TmaWarpSpecializedILi2ELi2ELi64ELb0ELb0EEEJSF_NS5_IJNSU_ISE_SB_EENSU_INSA_ILi64EEESB_EEEEESG_SH_SG_SH_NS1E_6fusion15FusionCallbacksIS1I_NS1N_17LinearCombinationISG_fSG_fLNS_15FloatRoundStyleE2EEESF_S1M_JEEENS4_5SM1004TMEM4LOAD26SM100_TMEM_LOAD_32dp32b64xES11_NS12_INS13_ILi2ELi4ELi3EEES16_NSU_INS5_IJS17_S1K_EEENS5_IJS1K_SB_EEEEEEENS4_39AutoVectorizingCopyWithAssumedAlignmentILi128EEENS4_14SM90_TMA_STOREES21_S23_S23_EEEvvEEEEvNT_6ParamsE,"a",@progbits
	.sectionflags	@""
	.align	4
.nv.constant0._ZN7cutlass13device_kernelINS_4gemm6kernel13GemmUniversalIN4cute5tupleIJiiiiEEENS1_10collective13CollectiveMmaINS1_35MainloopSm100TmaUmmaWarpSpecializedILi4ELi2ELi4ENS5_IJNS4_1CILi1EEESB_SB_EEEEENS5_IJNSA_ILi128EEESE_SE_EEENS_12float_e5m2_tENS5_IJlSB_lEEESG_SH_NS4_8TiledMMAINS4_8MMA_AtomIJNS4_10MMA_TraitsINS4_19SM100_MMA_F8F6F4_SSEJSG_SG_fSE_SE_NS4_17integral_constantINS4_4UMMA5MajorELSO_0EEESP_NSM_INSN_7ScaleInELSQ_0EEESR_EEEEEENS4_6LayoutISC_NS5_IJNSA_ILi0EEESV_SV_EEEEENS5_IJNS4_10UnderscoreESY_SY_EEEEENS4_13SM90_TMA_LOADENS4_14ComposedLayoutINS4_7SwizzleILi3ELi4ELi3EEENS4_18smem_ptr_flag_bitsILi8EEENSU_INS5_IJNSA_ILi8EEESE_EEENS5_IJSE_SB_EEEEEEEvNS4_8identityES11_S1B_vS1C_EENS_8epilogue10collective18CollectiveEpilogueINS1E_23Sm100TmaWarpSpecializedILi2ELi2ELi64ELb0ELb0EEEJSF_NS5_IJNSU_ISE_SB_EENSU_INSA_ILi64EEESB_EEEEESG_SH_SG_SH_NS1E_6fusion15FusionCallbacksIS1I_NS1N_17LinearCombinationISG_fSG_fLNS_15FloatRoundStyleE2EEESF_S1M_JEEENS4_5SM1004TMEM4LOAD26SM100_TMEM_LOAD_32dp32b64xES11_NS12_INS13_ILi2ELi4ELi3EEES16_NSU_INS5_IJS17_S1K_EEENS5_IJS1K_SB_EEEEEEENS4_39AutoVectorizingCopyWithAssumedAlignmentILi128EEENS4_14SM90_TMA_STOREES21_S23_S23_EEEvvEEEEvNT_6ParamsE:
	.zero		2944


//--------------------- SYMBOLS --------------------------

	.type		.nv.reservedSmem.offset0,@object
	.size		.nv.reservedSmem.offset0,0x4
	.type		.nv.reservedSmem.cap,@object
	.size		.nv.reservedSmem.cap,0x4
	.type		__assertfail,@function
